	.target	sm_90a

	.elftype	@"ET_EXEC"


//--------------------- .note.nv.tkinfo           --------------------------
	.section	.note.nv.tkinfo,"",@"SHT_NOTE"
	.sectionflags	@"SHF_NOTE_NV_TKINFO"
	.tkinfo
        /*0018*/ 	.word	0x00000002
        /*0030*/ 	.string	""
        /*0030*/ 	.string	"ptxas"
        /*0030*/ 	.string	"Cuda compilation tools, release 13.0, V13.0.88"
        /*0030*/ 	.string	"Build cuda_13.0.r13.0/compiler.36424714_0"
        /*0030*/ 	.string	"-arch sm_90a -m 64 "



//--------------------- .note.nv.cuinfo           --------------------------
	.section	.note.nv.cuinfo,"",@"SHT_NOTE"
	.sectionflags	@"SHF_NOTE_NV_CUINFO"
        /*0018*/ 	.short	0x0002
        /*001a*/ 	.short	0x005a
        /*001c*/ 	.short	0x0082
	.zero		2


//--------------------- .nv.info                  --------------------------
	.section	.nv.info,"",@"SHT_CUDA_INFO"
	.align	4


	//----- nvinfo : EIATTR_REGCOUNT
	.align		4
        /*0000*/ 	.byte	0x04, 0x2f
        /*0002*/ 	.short	(.L_15 - .L_14)
	.align		4
.L_14:
        /*0004*/ 	.word	index@(_ZN7cutlass13device_kernelINS_4gemm6kernel13GemmUniversalIN4cute5tupleIJiiiiEEENS1_10collective13CollectiveMmaINS1_34MainloopSm90TmaGmmaWarpSpecializedILi2ENS5_IJNS4_1CILi1EEESB_SB_EEENS1_35KernelTmaWarpSpecializedCooperativeEEENS5_IJNSA_ILi256EEENSA_ILi96EEENSA_ILi128EEEEEENS_10bfloat16_tENS5_IJlSB_lEEESJ_SK_NS4_8TiledMMAINS4_8MMA_AtomIJNS4_4SM904GMMA27MMA_64x96x16_F32BF16BF16_SSILNSO_5MajorE0ELSQ_0ELNSO_7ScaleInE1ELSR_1EEEEEENS4_6LayoutINS5_IJNSA_ILi2EEESB_SB_EEENS5_IJSB_NSA_ILi0EEESX_EEEEENS5_IJNS4_10UnderscoreES10_S10_EEEEENS4_13SM90_TMA_LOADENS4_14ComposedLayoutINS4_7SwizzleILi3ELi4ELi3EEENS4_18smem_ptr_flag_bitsILi16EEENSU_INS5_IJNSA_ILi8EEENSA_ILi64EEEEEENS5_IJS1A_SB_EEEEEEEvNS4_8identityES13_S1E_vS1F_EENS_8epilogue10collective6detail29Sm90TmaWarpSpecializedAdapterINS1I_15DefaultEpilogueISJ_SK_SK_NS1H_6thread17LinearCombinationISJ_Li1EffLNS1M_9ScaleType4KindE0ELNS_15FloatRoundStyleE2ESJ_EENS1_15EpilogueDefaultEEEEEvvEEEEvNT_6ParamsE)
        /*0008*/ 	.word	0x000000a8


	//----- nvinfo : EIATTR_FRAME_SIZE
	.align		4
.L_15:
        /*000c*/ 	.byte	0x04, 0x11
        /*000e*/ 	.short	(.L_17 - .L_16)
	.align		4
.L_16:
        /*0010*/ 	.word	index@(_ZN7cutlass13device_kernelINS_4gemm6kernel13GemmUniversalIN4cute5tupleIJiiiiEEENS1_10collective13CollectiveMmaINS1_34MainloopSm90TmaGmmaWarpSpecializedILi2ENS5_IJNS4_1CILi1EEESB_SB_EEENS1_35KernelTmaWarpSpecializedCooperativeEEENS5_IJNSA_ILi256EEENSA_ILi96EEENSA_ILi128EEEEEENS_10bfloat16_tENS5_IJlSB_lEEESJ_SK_NS4_8TiledMMAINS4_8MMA_AtomIJNS4_4SM904GMMA27MMA_64x96x16_F32BF16BF16_SSILNSO_5MajorE0ELSQ_0ELNSO_7ScaleInE1ELSR_1EEEEEENS4_6LayoutINS5_IJNSA_ILi2EEESB_SB_EEENS5_IJSB_NSA_ILi0EEESX_EEEEENS5_IJNS4_10UnderscoreES10_S10_EEEEENS4_13SM90_TMA_LOADENS4_14ComposedLayoutINS4_7SwizzleILi3ELi4ELi3EEENS4_18smem_ptr_flag_bitsILi16EEENSU_INS5_IJNSA_ILi8EEENSA_ILi64EEEEEENS5_IJS1A_SB_EEEEEEEvNS4_8identityES13_S1E_vS1F_EENS_8epilogue10collective6detail29Sm90TmaWarpSpecializedAdapterINS1I_15DefaultEpilogueISJ_SK_SK_NS1H_6thread17LinearCombinationISJ_Li1EffLNS1M_9ScaleType4KindE0ELNS_15FloatRoundStyleE2ESJ_EENS1_15EpilogueDefaultEEEEEvvEEEEvNT_6ParamsE)
        /*0014*/ 	.word	0x00000000


	//----- nvinfo : EIATTR_MIN_STACK_SIZE
	.align		4
.L_17:
        /*0018*/ 	.byte	0x04, 0x12
        /*001a*/ 	.short	(.L_19 - .L_18)
	.align		4
.L_18:
        /*001c*/ 	.word	index@(_ZN7cutlass13device_kernelINS_4gemm6kernel13GemmUniversalIN4cute5tupleIJiiiiEEENS1_10collective13CollectiveMmaINS1_34MainloopSm90TmaGmmaWarpSpecializedILi2ENS5_IJNS4_1CILi1EEESB_SB_EEENS1_35KernelTmaWarpSpecializedCooperativeEEENS5_IJNSA_ILi256EEENSA_ILi96EEENSA_ILi128EEEEEENS_10bfloat16_tENS5_IJlSB_lEEESJ_SK_NS4_8TiledMMAINS4_8MMA_AtomIJNS4_4SM904GMMA27MMA_64x96x16_F32BF16BF16_SSILNSO_5MajorE0ELSQ_0ELNSO_7ScaleInE1ELSR_1EEEEEENS4_6LayoutINS5_IJNSA_ILi2EEESB_SB_EEENS5_IJSB_NSA_ILi0EEESX_EEEEENS5_IJNS4_10UnderscoreES10_S10_EEEEENS4_13SM90_TMA_LOADENS4_14ComposedLayoutINS4_7SwizzleILi3ELi4ELi3EEENS4_18smem_ptr_flag_bitsILi16EEENSU_INS5_IJNSA_ILi8EEENSA_ILi64EEEEEENS5_IJS1A_SB_EEEEEEEvNS4_8identityES13_S1E_vS1F_EENS_8epilogue10collective6detail29Sm90TmaWarpSpecializedAdapterINS1I_15DefaultEpilogueISJ_SK_SK_NS1H_6thread17LinearCombinationISJ_Li1EffLNS1M_9ScaleType4KindE0ELNS_15FloatRoundStyleE2ESJ_EENS1_15EpilogueDefaultEEEEEvvEEEEvNT_6ParamsE)
        /*0020*/ 	.word	0x00000000
.L_19:


//--------------------- .nv.compat                --------------------------
	.section	.nv.compat,"",@"SHT_CUDA_COMPAT_INFO"
	.align	4
        /*0000*/ 	.byte	0x02, 0x09, 0x01, 0x00, 0x02, 0x02, 0x04, 0x00, 0x02, 0x05, 0x05, 0x00, 0x03, 0x07, 0x01, 0x01
        /*0010*/ 	.byte	0x02, 0x03, 0x01, 0x00, 0x02, 0x06, 0x01, 0x00, 0x04, 0x0b, 0x08, 0x00, 0x00, 0x00, 0x00, 0x00
        /*0020*/ 	.byte	0x00, 0x00, 0x00, 0x00


//--------------------- .nv.info._ZN7cutlass13device_kernelINS_4gemm6kernel13GemmUniversalIN4cute5tupleIJiiiiEEENS1_10collective13CollectiveMmaINS1_34MainloopSm90TmaGmmaWarpSpecializedILi2ENS5_IJNS4_1CILi1EEESB_SB_EEENS1_35KernelTmaWarpSpecializedCooperativeEEENS5_IJNSA_ILi256EEENSA_ILi96EEENSA_ILi128EEEEEENS_10bfloat16_tENS5_IJlSB_lEEESJ_SK_NS4_8TiledMMAINS4_8MMA_AtomIJNS4_4SM904GMMA27MMA_64x96x16_F32BF16BF16_SSILNSO_5MajorE0ELSQ_0ELNSO_7ScaleInE1ELSR_1EEEEEENS4_6LayoutINS5_IJNSA_ILi2EEESB_SB_EEENS5_IJSB_NSA_ILi0EEESX_EEEEENS5_IJNS4_10UnderscoreES10_S10_EEEEENS4_13SM90_TMA_LOADENS4_14ComposedLayoutINS4_7SwizzleILi3ELi4ELi3EEENS4_18smem_ptr_flag_bitsILi16EEENSU_INS5_IJNSA_ILi8EEENSA_ILi64EEEEEENS5_IJS1A_SB_EEEEEEEvNS4_8identityES13_S1E_vS1F_EENS_8epilogue10collective6detail29Sm90TmaWarpSpecializedAdapterINS1I_15DefaultEpilogueISJ_SK_SK_NS1H_6thread17LinearCombinationISJ_Li1EffLNS1M_9ScaleType4KindE0ELNS_15FloatRoundStyleE2ESJ_EENS1_15EpilogueDefaultEEEEEvvEEEEvNT_6ParamsE --------------------------
	.section	.nv.info._ZN7cutlass13device_kernelINS_4gemm6kernel13GemmUniversalIN4cute5tupleIJiiiiEEENS1_10collective13CollectiveMmaINS1_34MainloopSm90TmaGmmaWarpSpecializedILi2ENS5_IJNS4_1CILi1EEESB_SB_EEENS1_35KernelTmaWarpSpecializedCooperativeEEENS5_IJNSA_ILi256EEENSA_ILi96EEENSA_ILi128EEEEEENS_10bfloat16_tENS5_IJlSB_lEEESJ_SK_NS4_8TiledMMAINS4_8MMA_AtomIJNS4_4SM904GMMA27MMA_64x96x16_F32BF16BF16_SSILNSO_5MajorE0ELSQ_0ELNSO_7ScaleInE1ELSR_1EEEEEENS4_6LayoutINS5_IJNSA_ILi2EEESB_SB_EEENS5_IJSB_NSA_ILi0EEESX_EEEEENS5_IJNS4_10UnderscoreES10_S10_EEEEENS4_13SM90_TMA_LOADENS4_14ComposedLayoutINS4_7SwizzleILi3ELi4ELi3EEENS4_18smem_ptr_flag_bitsILi16EEENSU_INS5_IJNSA_ILi8EEENSA_ILi64EEEEEENS5_IJS1A_SB_EEEEEEEvNS4_8identityES13_S1E_vS1F_EENS_8epilogue10collective6detail29Sm90TmaWarpSpecializedAdapterINS1I_15DefaultEpilogueISJ_SK_SK_NS1H_6thread17LinearCombinationISJ_Li1EffLNS1M_9ScaleType4KindE0ELNS_15FloatRoundStyleE2ESJ_EENS1_15EpilogueDefaultEEEEEvvEEEEvNT_6ParamsE,"",@"SHT_CUDA_INFO"
	.sectionflags	@""
	.align	4


	//----- nvinfo : EIATTR_CUDA_API_VERSION
	.align		4
        /*0000*/ 	.byte	0x04, 0x37
        /*0002*/ 	.short	(.L_21 - .L_20)
.L_20:
        /*0004*/ 	.word	0x00000082


	//----- nvinfo : EIATTR_KPARAM_INFO
	.align		4
.L_21:
        /*0008*/ 	.byte	0x04, 0x17
        /*000a*/ 	.short	(.L_23 - .L_22)
.L_22:
        /*000c*/ 	.word	0x00000000
        /*0010*/ 	.short	0x0000
        /*0012*/ 	.short	0x0070
        /*0014*/ 	.byte	0x00, 0xf0, 0x01, 0x10


	//----- nvinfo : EIATTR_SPARSE_MMA_MASK
	.align		4
.L_23:
        /*0018*/ 	.byte	0x03, 0x50
        /*001a*/ 	.short	0x0000


	//----- nvinfo : EIATTR_MAXREG_COUNT
	.align		4
        /*001c*/ 	.byte	0x03, 0x1b
        /*001e*/ 	.short	0x00a8


	//----- nvinfo : EIATTR_NUM_BARRIERS
	.align		4
        /*0020*/ 	.byte	0x02, 0x4c
        /*0022*/ 	.byte	0x01
	.zero		1


	//----- nvinfo : EIATTR_EXTERNS
	.align		4
        /*0024*/ 	.byte	0x04, 0x0f
        /*0026*/ 	.short	(.L_25 - .L_24)


	//   ....[0]....
	.align		4
.L_24:
        /*0028*/ 	.word	index@(__assertfail)


	//----- nvinfo : EIATTR_MERCURY_ISA_VERSION
	.align		4
.L_25:
        /*002c*/ 	.byte	0x03, 0x5f
        /*002e*/ 	.short	0x0101


	//----- nvinfo : EIATTR_INT_WARP_WIDE_INSTR_OFFSETS
	.align		4
        /*0030*/ 	.byte	0x04, 0x31
        /*0032*/ 	.short	(.L_27 - .L_26)


	//   ....[0]....
.L_26:
        /*0034*/ 	.word	0x00000370


	//   ....[1]....
        /*0038*/ 	.word	0x00000380


	//   ....[2]....
        /*003c*/ 	.word	0x000004a0


	//----- nvinfo : EIATTR_COOP_GROUP_MASK_REGIDS
	.align		4
.L_27:
        /*0040*/ 	.byte	0x04, 0x29
        /*0042*/ 	.short	(.L_29 - .L_28)


	//   ....[0]....
.L_28:
        /*0044*/ 	.word	0xffffffff


	//   ....[1]....
        /*0048*/ 	.word	0xffffffff


	//   ....[2]....
        /*004c*/ 	.word	0xffffffff


	//   ....[3]....
        /*0050*/ 	.word	0xffffffff


	//   ....[4]....
        /*0054*/ 	.word	0xffffffff


	//----- nvinfo : EIATTR_COOP_GROUP_INSTR_OFFSETS
	.align		4
.L_29:
        /*0058*/ 	.byte	0x04, 0x28
        /*005a*/ 	.short	(.L_31 - .L_30)


	//   ....[0]....
.L_30:
        /*005c*/ 	.word	0x00000060


	//   ....[1]....
        /*0060*/ 	.word	0x00000070


	//   ....[2]....
        /*0064*/ 	.word	0x00000130


	//   ....[3]....
        /*0068*/ 	.word	0x00000280


	//   ....[4]....
        /*006c*/ 	.word	0x00001190


	//----- nvinfo : EIATTR_REG_RECONFIG
	.align		4
.L_31:
        /*0070*/ 	.byte	0x01, 0x54
	.zero		2


	//----- nvinfo : EIATTR_SYSCALL_OFFSETS
	.align		4
        /*0074*/ 	.byte	0x04, 0x46
        /*0076*/ 	.short	(.L_33 - .L_32)


	//   ....[0]....
.L_32:
        /*0078*/ 	.word	0x00001380


	//----- nvinfo : EIATTR_MBARRIER_INSTR_OFFSETS
	.align		4
.L_33:
        /*007c*/ 	.byte	0x04, 0x39
        /*007e*/ 	.short	(.L_35 - .L_34)


	//   ....[0]....
.L_34:
        /*0080*/ 	.word	0x00000230
        /*0084*/ 	.word	0x000000ff
        /*0088*/ 	.word	0x00000000
        /*008c*/ 	.short	0x0100
        /*008e*/ 	.byte	0x08
	.zero		1


	//   ....[1]....
        /*0090*/ 	.word	0x00000240
        /*0094*/ 	.word	0x000000ff
        /*0098*/ 	.word	0x00000010
        /*009c*/ 	.short	0x0100
        /*009e*/ 	.byte	0x08
	.zero		1


	//   ....[2]....
        /*00a0*/ 	.word	0x00000250
        /*00a4*/ 	.word	0x000000ff
        /*00a8*/ 	.word	0x00000008
        /*00ac*/ 	.short	0x0100
        /*00ae*/ 	.byte	0x08
	.zero		1


	//   ....[3]....
        /*00b0*/ 	.word	0x00000260
        /*00b4*/ 	.word	0x000000ff
        /*00b8*/ 	.word	0x00000018
        /*00bc*/ 	.short	0x0100
        /*00be*/ 	.byte	0x08
	.zero		1


	//   ....[4]....
        /*00c0*/ 	.word	0x00000520
        /*00c4*/ 	.word	0x000000ff
        /*00c8*/ 	.word	0x00000030
        /*00cc*/ 	.short	0x0100
        /*00ce*/ 	.byte	0x08
	.zero		1


	//   ....[5]....
        /*00d0*/ 	.word	0x00000580
        /*00d4*/ 	.word	0x000000ff
        /*00d8*/ 	.word	0x00000038
        /*00dc*/ 	.short	0x0100
        /*00de*/ 	.byte	0x08
	.zero		1


	//   ....[6]....
        /*00e0*/ 	.word	0x00001400
        /*00e4*/ 	.word	0x00000003
        /*00e8*/ 	.word	0x00000000
        /*00ec*/ 	.short	0x010a
        /*00ee*/ 	.byte	0x3f
	.zero		1


	//   ....[7]....
        /*00f0*/ 	.word	0x00001460
        /*00f4*/ 	.word	0x00000003
        /*00f8*/ 	.word	0x00000000
        /*00fc*/ 	.short	0x010a
        /*00fe*/ 	.byte	0x3f
	.zero		1


	//   ....[8]....
        /*0100*/ 	.word	0x00001bf0
        /*0104*/ 	.word	0x000000ff
        /*0108*/ 	.word	0x00000000
        /*010c*/ 	.short	0x010a
        /*010e*/ 	.byte	0x04
	.zero		1


	//   ....[9]....
        /*0110*/ 	.word	0x00001c30
        /*0114*/ 	.word	0x000000ff
        /*0118*/ 	.word	0x00000000
        /*011c*/ 	.short	0x010a
        /*011e*/ 	.byte	0x04
	.zero		1


	//   ....[10]....
        /*0120*/ 	.word	0x000022d0
        /*0124*/ 	.word	0x000000ff
        /*0128*/ 	.word	0x00000000
        /*012c*/ 	.short	0x0101
        /*012e*/ 	.byte	0x0a
	.zero		1


	//   ....[11]....
        /*0130*/ 	.word	0x00002490
        /*0134*/ 	.word	0x000000ff
        /*0138*/ 	.word	0x00000000
        /*013c*/ 	.short	0x0101
        /*013e*/ 	.byte	0x04
	.zero		1


	//   ....[12]....
        /*0140*/ 	.word	0x0000a070
        /*0144*/ 	.word	0x0000000e
        /*0148*/ 	.word	0x00000010
        /*014c*/ 	.short	0x010a
        /*014e*/ 	.byte	0x3f
	.zero		1


	//   ....[13]....
        /*0150*/ 	.word	0x0000a4f0
        /*0154*/ 	.word	0x00000005
        /*0158*/ 	.word	0x00000038
        /*015c*/ 	.short	0x0101
        /*015e*/ 	.byte	0x3f
	.zero		1


	//   ....[14]....
        /*0160*/ 	.word	0x0000ac00
        /*0164*/ 	.word	0x00000007
        /*0168*/ 	.word	0x00000000
        /*016c*/ 	.short	0x010a
        /*016e*/ 	.byte	0x3f
	.zero		1


	//   ....[15]....
        /*0170*/ 	.word	0x0000ac80
        /*0174*/ 	.word	0x00000003
        /*0178*/ 	.word	0x00000000
        /*017c*/ 	.short	0x010a
        /*017e*/ 	.byte	0x3f
	.zero		1


	//   ....[16]....
        /*0180*/ 	.word	0x0000ace0
        /*0184*/ 	.word	0x00000003
        /*0188*/ 	.word	0x00000000
        /*018c*/ 	.short	0x010a
        /*018e*/ 	.byte	0x3f
	.zero		1


	//   ....[17]....
        /*0190*/ 	.word	0x0000ad40
        /*0194*/ 	.word	0x00000004
        /*0198*/ 	.word	0x00000000
        /*019c*/ 	.short	0x010a
        /*019e*/ 	.byte	0x3f
	.zero		1


	//   ....[18]....
        /*01a0*/ 	.word	0x0000ae10
        /*01a4*/ 	.word	0x0000000e
        /*01a8*/ 	.word	0x00000010
        /*01ac*/ 	.short	0x010a
        /*01ae*/ 	.byte	0x3f
	.zero		1


	//   ....[19]....
        /*01b0*/ 	.word	0x0000aee0
        /*01b4*/ 	.word	0x00000007
        /*01b8*/ 	.word	0x00000000
        /*01bc*/ 	.short	0x010a
        /*01be*/ 	.byte	0x3f
	.zero		1


	//----- nvinfo : EIATTR_NUM_MBARRIERS
	.align		4
.L_35:
        /*01c0*/ 	.byte	0x03, 0x38
        /*01c2*/ 	.short	0x0006


	//----- nvinfo : EIATTR_EXIT_INSTR_OFFSETS
	.align		4
        /*01c4*/ 	.byte	0x04, 0x1c
        /*01c6*/ 	.short	(.L_37 - .L_36)


	//   ....[0]....
.L_36:
        /*01c8*/ 	.word	0x00000620


	//   ....[1]....
        /*01cc*/ 	.word	0x00000ef0


	//   ....[2]....
        /*01d0*/ 	.word	0x00009750


	//   ....[3]....
        /*01d4*/ 	.word	0x00009d80


	//   ....[4]....
        /*01d8*/ 	.word	0x0000acd0


	//----- nvinfo : EIATTR_MAX_THREADS
	.align		4
.L_37:
        /*01dc*/ 	.byte	0x04, 0x05
        /*01de*/ 	.short	(.L_39 - .L_38)
.L_38:
        /*01e0*/ 	.word	0x00000180
        /*01e4*/ 	.word	0x00000001
        /*01e8*/ 	.word	0x00000001


	//----- nvinfo : EIATTR_CRS_STACK_SIZE
	.align		4
.L_39:
        /*01ec*/ 	.byte	0x04, 0x1e
        /*01ee*/ 	.short	(.L_41 - .L_40)
.L_40:
        /*01f0*/ 	.word	0x00000000


	//----- nvinfo : EIATTR_CBANK_PARAM_SIZE
	.align		4
.L_41:
        /*01f4*/ 	.byte	0x03, 0x19
        /*01f6*/ 	.short	0x0470


	//----- nvinfo : EIATTR_PARAM_CBANK
	.align		4
        /*01f8*/ 	.byte	0x04, 0x0a
        /*01fa*/ 	.short	(.L_43 - .L_42)
	.align		4
.L_42:
        /*01fc*/ 	.word	index@(.nv.constant0._ZN7cutlass13device_kernelINS_4gemm6kernel13GemmUniversalIN4cute5tupleIJiiiiEEENS1_10collective13CollectiveMmaINS1_34MainloopSm90TmaGmmaWarpSpecializedILi2ENS5_IJNS4_1CILi1EEESB_SB_EEENS1_35KernelTmaWarpSpecializedCooperativeEEENS5_IJNSA_ILi256EEENSA_ILi96EEENSA_ILi128EEEEEENS_10bfloat16_tENS5_IJlSB_lEEESJ_SK_NS4_8TiledMMAINS4_8MMA_AtomIJNS4_4SM904GMMA27MMA_64x96x16_F32BF16BF16_SSILNSO_5MajorE0ELSQ_0ELNSO_7ScaleInE1ELSR_1EEEEEENS4_6LayoutINS5_IJNSA_ILi2EEESB_SB_EEENS5_IJSB_NSA_ILi0EEESX_EEEEENS5_IJNS4_10UnderscoreES10_S10_EEEEENS4_13SM90_TMA_LOADENS4_14ComposedLayoutINS4_7SwizzleILi3ELi4ELi3EEENS4_18smem_ptr_flag_bitsILi16EEENSU_INS5_IJNSA_ILi8EEENSA_ILi64EEEEEENS5_IJS1A_SB_EEEEEEEvNS4_8identityES13_S1E_vS1F_EENS_8epilogue10collective6detail29Sm90TmaWarpSpecializedAdapterINS1I_15DefaultEpilogueISJ_SK_SK_NS1H_6thread17LinearCombinationISJ_Li1EffLNS1M_9ScaleType4KindE0ELNS_15FloatRoundStyleE2ESJ_EENS1_15EpilogueDefaultEEEEEvvEEEEvNT_6ParamsE)
        /*0200*/ 	.short	0x0210
        /*0202*/ 	.short	0x0470


	//----- nvinfo : EIATTR_SW_WAR
	.align		4
.L_43:
        /*0204*/ 	.byte	0x04, 0x36
        /*0206*/ 	.short	(.L_45 - .L_44)
.L_44:
        /*0208*/ 	.word	0x00000008
.L_45:


//--------------------- .nv.callgraph             --------------------------
	.section	.nv.callgraph,"",@"SHT_CUDA_CALLGRAPH"
	.align	4
	.sectionentsize	8
	.align		4
        /*0000*/ 	.word	0x00000000
	.align		4
        /*0004*/ 	.word	0xffffffff
	.align		4
        /*0008*/ 	.word	index@(_ZN7cutlass13device_kernelINS_4gemm6kernel13GemmUniversalIN4cute5tupleIJiiiiEEENS1_10collective13CollectiveMmaINS1_34MainloopSm90TmaGmmaWarpSpecializedILi2ENS5_IJNS4_1CILi1EEESB_SB_EEENS1_35KernelTmaWarpSpecializedCooperativeEEENS5_IJNSA_ILi256EEENSA_ILi96EEENSA_ILi128EEEEEENS_10bfloat16_tENS5_IJlSB_lEEESJ_SK_NS4_8TiledMMAINS4_8MMA_AtomIJNS4_4SM904GMMA27MMA_64x96x16_F32BF16BF16_SSILNSO_5MajorE0ELSQ_0ELNSO_7ScaleInE1ELSR_1EEEEEENS4_6LayoutINS5_IJNSA_ILi2EEESB_SB_EEENS5_IJSB_NSA_ILi0EEESX_EEEEENS5_IJNS4_10UnderscoreES10_S10_EEEEENS4_13SM90_TMA_LOADENS4_14ComposedLayoutINS4_7SwizzleILi3ELi4ELi3EEENS4_18smem_ptr_flag_bitsILi16EEENSU_INS5_IJNSA_ILi8EEENSA_ILi64EEEEEENS5_IJS1A_SB_EEEEEEEvNS4_8identityES13_S1E_vS1F_EENS_8epilogue10collective6detail29Sm90TmaWarpSpecializedAdapterINS1I_15DefaultEpilogueISJ_SK_SK_NS1H_6thread17LinearCombinationISJ_Li1EffLNS1M_9ScaleType4KindE0ELNS_15FloatRoundStyleE2ESJ_EENS1_15EpilogueDefaultEEEEEvvEEEEvNT_6ParamsE)
	.align		4
        /*000c*/ 	.word	index@(__assertfail)
	.align		4
        /*0010*/ 	.word	0x00000000
	.align		4
        /*0014*/ 	.word	0xfffffffe
	.align		4
        /*0018*/ 	.word	0x00000000
	.align		4
        /*001c*/ 	.word	0xfffffffd
	.align		4
        /*0020*/ 	.word	0x00000000
	.align		4
        /*0024*/ 	.word	0xfffffffc


//--------------------- .nv.constant4             --------------------------
	.section	.nv.constant4,"a",@progbits
	.align	8
	.align		8
.nv.constant4:
        /*0000*/ 	.dword	__assertfail
	.align		8
        /*0008*/ 	.dword	__unnamed_1
	.align		8
        /*0010*/ 	.dword	_ZN40_INTERNAL_da91e76c_4_k_cu_dbccf30a_100504cuda3std3__45__cpo5beginE
	.align		8
        /*0018*/ 	.dword	_ZN40_INTERNAL_da91e76c_4_k_cu_dbccf30a_100504cuda3std3__45__cpo3endE
	.align		8
        /*0020*/ 	.dword	_ZN40_INTERNAL_da91e76c_4_k_cu_dbccf30a_100504cuda3std3__45__cpo6cbeginE
	.align		8
        /*0028*/ 	.dword	_ZN40_INTERNAL_da91e76c_4_k_cu_dbccf30a_100504cuda3std3__45__cpo4cendE
	.align		8
        /*0030*/ 	.dword	_ZN40_INTERNAL_da91e76c_4_k_cu_dbccf30a_100504cuda3std3__442_GLOBAL__N__da91e76c_4_k_cu_dbccf30a_100506ignoreE
	.align		8
        /*0038*/ 	.dword	_ZN40_INTERNAL_da91e76c_4_k_cu_dbccf30a_100504cuda3std3__419piecewise_constructE
	.align		8
        /*0040*/ 	.dword	_ZN40_INTERNAL_da91e76c_4_k_cu_dbccf30a_100504cuda3std3__48in_placeE
	.align		8
        /*0048*/ 	.dword	_ZN40_INTERNAL_da91e76c_4_k_cu_dbccf30a_100504cuda3std6ranges3__45__cpo4swapE
	.align		8
        /*0050*/ 	.dword	_ZN40_INTERNAL_da91e76c_4_k_cu_dbccf30a_100504cuda3std6ranges3__45__cpo9iter_moveE
	.align		8
        /*0058*/ 	.dword	_ZN40_INTERNAL_da91e76c_4_k_cu_dbccf30a_100504cute7productE
	.align		8
        /*0060*/ 	.dword	_ZN40_INTERNAL_da91e76c_4_k_cu_dbccf30a_100504cute1_E
	.align		8
        /*0068*/ 	.dword	$str$22
	.align		8
        /*0070*/ 	.dword	$str$23


//--------------------- .text._ZN7cutlass13device_kernelINS_4gemm6kernel13GemmUniversalIN4cute5tupleIJiiiiEEENS1_10collective13CollectiveMmaINS1_34MainloopSm90TmaGmmaWarpSpecializedILi2ENS5_IJNS4_1CILi1EEESB_SB_EEENS1_35KernelTmaWarpSpecializedCooperativeEEENS5_IJNSA_ILi256EEENSA_ILi96EEENSA_ILi128EEEEEENS_10bfloat16_tENS5_IJlSB_lEEESJ_SK_NS4_8TiledMMAINS4_8MMA_AtomIJNS4_4SM904GMMA27MMA_64x96x16_F32BF16BF16_SSILNSO_5MajorE0ELSQ_0ELNSO_7ScaleInE1ELSR_1EEEEEENS4_6LayoutINS5_IJNSA_ILi2EEESB_SB_EEENS5_IJSB_NSA_ILi0EEESX_EEEEENS5_IJNS4_10UnderscoreES10_S10_EEEEENS4_13SM90_TMA_LOADENS4_14ComposedLayoutINS4_7SwizzleILi3ELi4ELi3EEENS4_18smem_ptr_flag_bitsILi16EEENSU_INS5_IJNSA_ILi8EEENSA_ILi64EEEEEENS5_IJS1A_SB_EEEEEEEvNS4_8identityES13_S1E_vS1F_EENS_8epilogue10collective6detail29Sm90TmaWarpSpecializedAdapterINS1I_15DefaultEpilogueISJ_SK_SK_NS1H_6thread17LinearCombinationISJ_Li1EffLNS1M_9ScaleType4KindE0ELNS_15FloatRoundStyleE2ESJ_EENS1_15EpilogueDefaultEEEEEvvEEEEvNT_6ParamsE --------------------------
	.section	.text._ZN7cutlass13device_kernelINS_4gemm6kernel13GemmUniversalIN4cute5tupleIJiiiiEEENS1_10collective13CollectiveMmaINS1_34MainloopSm90TmaGmmaWarpSpecializedILi2ENS5_IJNS4_1CILi1EEESB_SB_EEENS1_35KernelTmaWarpSpecializedCooperativeEEENS5_IJNSA_ILi256EEENSA_ILi96EEENSA_ILi128EEEEEENS_10bfloat16_tENS5_IJlSB_lEEESJ_SK_NS4_8TiledMMAINS4_8MMA_AtomIJNS4_4SM904GMMA27MMA_64x96x16_F32BF16BF16_SSILNSO_5MajorE0ELSQ_0ELNSO_7ScaleInE1ELSR_1EEEEEENS4_6LayoutINS5_IJNSA_ILi2EEESB_SB_EEENS5_IJSB_NSA_ILi0EEESX_EEEEENS5_IJNS4_10UnderscoreES10_S10_EEEEENS4_13SM90_TMA_LOADENS4_14ComposedLayoutINS4_7SwizzleILi3ELi4ELi3EEENS4_18smem_ptr_flag_bitsILi16EEENSU_INS5_IJNSA_ILi8EEENSA_ILi64EEEEEENS5_IJS1A_SB_EEEEEEEvNS4_8identityES13_S1E_vS1F_EENS_8epilogue10collective6detail29Sm90TmaWarpSpecializedAdapterINS1I_15DefaultEpilogueISJ_SK_SK_NS1H_6thread17LinearCombinationISJ_Li1EffLNS1M_9ScaleType4KindE0ELNS_15FloatRoundStyleE2ESJ_EENS1_15EpilogueDefaultEEEEEvvEEEEvNT_6ParamsE,"ax",@progbits
	.align	128
.text._ZN7cutlass13device_kernelINS_4gemm6kernel13GemmUniversalIN4cute5tupleIJiiiiEEENS1_10collective13CollectiveMmaINS1_34MainloopSm90TmaGmmaWarpSpecializedILi2ENS5_IJNS4_1CILi1EEESB_SB_EEENS1_35KernelTmaWarpSpecializedCooperativeEEENS5_IJNSA_ILi256EEENSA_ILi96EEENSA_ILi128EEEEEENS_10bfloat16_tENS5_IJlSB_lEEESJ_SK_NS4_8TiledMMAINS4_8MMA_AtomIJNS4_4SM904GMMA27MMA_64x96x16_F32BF16BF16_SSILNSO_5MajorE0ELSQ_0ELNSO_7ScaleInE1ELSR_1EEEEEENS4_6LayoutINS5_IJNSA_ILi2EEESB_SB_EEENS5_IJSB_NSA_ILi0EEESX_EEEEENS5_IJNS4_10UnderscoreES10_S10_EEEEENS4_13SM90_TMA_LOADENS4_14ComposedLayoutINS4_7SwizzleILi3ELi4ELi3EEENS4_18smem_ptr_flag_bitsILi16EEENSU_INS5_IJNSA_ILi8EEENSA_ILi64EEEEEENS5_IJS1A_SB_EEEEEEEvNS4_8identityES13_S1E_vS1F_EENS_8epilogue10collective6detail29Sm90TmaWarpSpecializedAdapterINS1I_15DefaultEpilogueISJ_SK_SK_NS1H_6thread17LinearCombinationISJ_Li1EffLNS1M_9ScaleType4KindE0ELNS_15FloatRoundStyleE2ESJ_EENS1_15EpilogueDefaultEEEEEvvEEEEvNT_6ParamsE:
        .type           _ZN7cutlass13device_kernelINS_4gemm6kernel13GemmUniversalIN4cute5tupleIJiiiiEEENS1_10collective13CollectiveMmaINS1_34MainloopSm90TmaGmmaWarpSpecializedILi2ENS5_IJNS4_1CILi1EEESB_SB_EEENS1_35KernelTmaWarpSpecializedCooperativeEEENS5_IJNSA_ILi256EEENSA_ILi96EEENSA_ILi128EEEEEENS_10bfloat16_tENS5_IJlSB_lEEESJ_SK_NS4_8TiledMMAINS4_8MMA_AtomIJNS4_4SM904GMMA27MMA_64x96x16_F32BF16BF16_SSILNSO_5MajorE0ELSQ_0ELNSO_7ScaleInE1ELSR_1EEEEEENS4_6LayoutINS5_IJNSA_ILi2EEESB_SB_EEENS5_IJSB_NSA_ILi0EEESX_EEEEENS5_IJNS4_10UnderscoreES10_S10_EEEEENS4_13SM90_TMA_LOADENS4_14ComposedLayoutINS4_7SwizzleILi3ELi4ELi3EEENS4_18smem_ptr_flag_bitsILi16EEENSU_INS5_IJNSA_ILi8EEENSA_ILi64EEEEEENS5_IJS1A_SB_EEEEEEEvNS4_8identityES13_S1E_vS1F_EENS_8epilogue10collective6detail29Sm90TmaWarpSpecializedAdapterINS1I_15DefaultEpilogueISJ_SK_SK_NS1H_6thread17LinearCombinationISJ_Li1EffLNS1M_9ScaleType4KindE0ELNS_15FloatRoundStyleE2ESJ_EENS1_15EpilogueDefaultEEEEEvvEEEEvNT_6ParamsE,@function
        .size           _ZN7cutlass13device_kernelINS_4gemm6kernel13GemmUniversalIN4cute5tupleIJiiiiEEENS1_10collective13CollectiveMmaINS1_34MainloopSm90TmaGmmaWarpSpecializedILi2ENS5_IJNS4_1CILi1EEESB_SB_EEENS1_35KernelTmaWarpSpecializedCooperativeEEENS5_IJNSA_ILi256EEENSA_ILi96EEENSA_ILi128EEEEEENS_10bfloat16_tENS5_IJlSB_lEEESJ_SK_NS4_8TiledMMAINS4_8MMA_AtomIJNS4_4SM904GMMA27MMA_64x96x16_F32BF16BF16_SSILNSO_5MajorE0ELSQ_0ELNSO_7ScaleInE1ELSR_1EEEEEENS4_6LayoutINS5_IJNSA_ILi2EEESB_SB_EEENS5_IJSB_NSA_ILi0EEESX_EEEEENS5_IJNS4_10UnderscoreES10_S10_EEEEENS4_13SM90_TMA_LOADENS4_14ComposedLayoutINS4_7SwizzleILi3ELi4ELi3EEENS4_18smem_ptr_flag_bitsILi16EEENSU_INS5_IJNSA_ILi8EEENSA_ILi64EEEEEENS5_IJS1A_SB_EEEEEEEvNS4_8identityES13_S1E_vS1F_EENS_8epilogue10collective6detail29Sm90TmaWarpSpecializedAdapterINS1I_15DefaultEpilogueISJ_SK_SK_NS1H_6thread17LinearCombinationISJ_Li1EffLNS1M_9ScaleType4KindE0ELNS_15FloatRoundStyleE2ESJ_EENS1_15EpilogueDefaultEEEEEvvEEEEvNT_6ParamsE,(.L_x_254 - _ZN7cutlass13device_kernelINS_4gemm6kernel13GemmUniversalIN4cute5tupleIJiiiiEEENS1_10collective13CollectiveMmaINS1_34MainloopSm90TmaGmmaWarpSpecializedILi2ENS5_IJNS4_1CILi1EEESB_SB_EEENS1_35KernelTmaWarpSpecializedCooperativeEEENS5_IJNSA_ILi256EEENSA_ILi96EEENSA_ILi128EEEEEENS_10bfloat16_tENS5_IJlSB_lEEESJ_SK_NS4_8TiledMMAINS4_8MMA_AtomIJNS4_4SM904GMMA27MMA_64x96x16_F32BF16BF16_SSILNSO_5MajorE0ELSQ_0ELNSO_7ScaleInE1ELSR_1EEEEEENS4_6LayoutINS5_IJNSA_ILi2EEESB_SB_EEENS5_IJSB_NSA_ILi0EEESX_EEEEENS5_IJNS4_10UnderscoreES10_S10_EEEEENS4_13SM90_TMA_LOADENS4_14ComposedLayoutINS4_7SwizzleILi3ELi4ELi3EEENS4_18smem_ptr_flag_bitsILi16EEENSU_INS5_IJNSA_ILi8EEENSA_ILi64EEEEEENS5_IJS1A_SB_EEEEEEEvNS4_8identityES13_S1E_vS1F_EENS_8epilogue10collective6detail29Sm90TmaWarpSpecializedAdapterINS1I_15DefaultEpilogueISJ_SK_SK_NS1H_6thread17LinearCombinationISJ_Li1EffLNS1M_9ScaleType4KindE0ELNS_15FloatRoundStyleE2ESJ_EENS1_15EpilogueDefaultEEEEEvvEEEEvNT_6ParamsE)
        .other          _ZN7cutlass13device_kernelINS_4gemm6kernel13GemmUniversalIN4cute5tupleIJiiiiEEENS1_10collective13CollectiveMmaINS1_34MainloopSm90TmaGmmaWarpSpecializedILi2ENS5_IJNS4_1CILi1EEESB_SB_EEENS1_35KernelTmaWarpSpecializedCooperativeEEENS5_IJNSA_ILi256EEENSA_ILi96EEENSA_ILi128EEEEEENS_10bfloat16_tENS5_IJlSB_lEEESJ_SK_NS4_8TiledMMAINS4_8MMA_AtomIJNS4_4SM904GMMA27MMA_64x96x16_F32BF16BF16_SSILNSO_5MajorE0ELSQ_0ELNSO_7ScaleInE1ELSR_1EEEEEENS4_6LayoutINS5_IJNSA_ILi2EEESB_SB_EEENS5_IJSB_NSA_ILi0EEESX_EEEEENS5_IJNS4_10UnderscoreES10_S10_EEEEENS4_13SM90_TMA_LOADENS4_14ComposedLayoutINS4_7SwizzleILi3ELi4ELi3EEENS4_18smem_ptr_flag_bitsILi16EEENSU_INS5_IJNSA_ILi8EEENSA_ILi64EEEEEENS5_IJS1A_SB_EEEEEEEvNS4_8identityES13_S1E_vS1F_EENS_8epilogue10collective6detail29Sm90TmaWarpSpecializedAdapterINS1I_15DefaultEpilogueISJ_SK_SK_NS1H_6thread17LinearCombinationISJ_Li1EffLNS1M_9ScaleType4KindE0ELNS_15FloatRoundStyleE2ESJ_EENS1_15EpilogueDefaultEEEEEvvEEEEvNT_6ParamsE,@"STO_CUDA_ENTRY STV_DEFAULT"
_ZN7cutlass13device_kernelINS_4gemm6kernel13GemmUniversalIN4cute5tupleIJiiiiEEENS1_10collective13CollectiveMmaINS1_34MainloopSm90TmaGmmaWarpSpecializedILi2ENS5_IJNS4_1CILi1EEESB_SB_EEENS1_35KernelTmaWarpSpecializedCooperativeEEENS5_IJNSA_ILi256EEENSA_ILi96EEENSA_ILi128EEEEEENS_10bfloat16_tENS5_IJlSB_lEEESJ_SK_NS4_8TiledMMAINS4_8MMA_AtomIJNS4_4SM904GMMA27MMA_64x96x16_F32BF16BF16_SSILNSO_5MajorE0ELSQ_0ELNSO_7ScaleInE1ELSR_1EEEEEENS4_6LayoutINS5_IJNSA_ILi2EEESB_SB_EEENS5_IJSB_NSA_ILi0EEESX_EEEEENS5_IJNS4_10UnderscoreES10_S10_EEEEENS4_13SM90_TMA_LOADENS4_14ComposedLayoutINS4_7SwizzleILi3ELi4ELi3EEENS4_18smem_ptr_flag_bitsILi16EEENSU_INS5_IJNSA_ILi8EEENSA_ILi64EEEEEENS5_IJS1A_SB_EEEEEEEvNS4_8identityES13_S1E_vS1F_EENS_8epilogue10collective6detail29Sm90TmaWarpSpecializedAdapterINS1I_15DefaultEpilogueISJ_SK_SK_NS1H_6thread17LinearCombinationISJ_Li1EffLNS1M_9ScaleType4KindE0ELNS_15FloatRoundStyleE2ESJ_EENS1_15EpilogueDefaultEEEEEvvEEEEvNT_6ParamsE:
[----:B------:R-:W0:Y:S01]  /*0000*/  LDC R1, c[0x0][0x28] ;  /* 0x00000a00ff017b82 */ /* 0x000e220000000800 */
[----:B------:R-:W1:Y:S01]  /*0010*/  S2R R4, SR_TID.X ;  /* 0x0000000000047919 */ /* 0x000e620000002100 */
[----:B------:R-:W-:Y:S01]  /*0020*/  ELECT P0, URZ, PT ;  /* 0x00000000003f782f */ /* 0x000fe20003800000 */
[----:B------:R-:W-:Y:S01]  /*0030*/  BSSY B0, `(.L_x_0) ;  /* 0x000000f000007945 */ /* 0x000fe20003800000 */
[--C-:B-1----:R-:W-:Y:S02]  /*0040*/  SHF.R.U32.HI R0, RZ, 0x5, R4.reuse ;  /* 0x00000005ff007819 */ /* 0x102fe40000011604 */
[----:B------:R-:W-:-:S03]  /*0050*/  SHF.R.U32.HI R14, RZ, 0x7, R4 ;  /* 0x00000007ff0e7819 */ /* 0x000fc60000011604 */
[----:B------:R-:W1:Y:S04]  /*0060*/  SHFL.IDX PT, R5, R0, RZ, 0x1f ;  /* 0x00001fff00057589 */ /* 0x000e6800000e0000 */
[----:B------:R2:W3:Y:S01]  /*0070*/  SHFL.IDX PT, R10, R14, RZ, 0x1f ;  /* 0x00001fff0e0a7589 */ /* 0x0004e200000e0000 */
[----:B-1----:R-:W-:-:S13]  /*0080*/  ISETP.NE.OR P0, PT, R5, RZ, !P0 ;  /* 0x000000ff0500720c */ /* 0x002fda0004705670 */
[----:B0-23--:R-:W-:Y:S05]  /*0090*/  @P0 BRA `(.L_x_1) ;  /* 0x0000000000200947 */ /* 0x00dfea0003800000 */
[----:B------:R-:W-:Y:S02]  /*00a0*/  ULDC.64 UR4, c[0x0][0x198] ;  /* 0x0000660000047ab9 */ /* 0x000fe40000000a00 */
[----:B------:R-:W-:Y:S02]  /*00b0*/  UIADD3 UR6, UP0, UR4, 0xf0, URZ ;  /* 0x000000f004067890 */ /* 0x000fe4000ff1e03f */
[----:B------:R-:W-:Y:S02]  /*00c0*/  UIADD3 UR4, UP1, UR4, 0x1f0, URZ ;  /* 0x000001f004047890 */ /* 0x000fe4000ff3e03f */
[----:B------:R-:W-:Y:S02]  /*00d0*/  UIADD3.X UR7, URZ, UR5, URZ, UP0, !UPT ;  /* 0x000000053f077290 */ /* 0x000fe400087fe43f */
[----:B------:R-:W-:-:S07]  /*00e0*/  UIADD3.X UR5, URZ, UR5, URZ, UP1, !UPT ;  /* 0x000000053f057290 */ /* 0x000fce0008ffe43f */
[----:B------:R0:W-:Y:S02]  /*00f0*/  UTMACCTL.PF [UR6] ;  /* 0x00000000060079b9 */ /* 0x0001e40008040000 */
[----:B------:R0:W-:Y:S02]  /*0100*/  UTMACCTL.PF [UR4] ;  /* 0x00000000040079b9 */ /* 0x0001e40008040000 */
[----:B0-----:R-:W-:Y:S01]  /*0110*/  NOP ;  /* 0x0000000000007918 */ /* 0x001fe20000000000 */
.L_x_1:
[----:B------:R-:W-:Y:S05]  /*0120*/  BSYNC B0 ;  /* 0x0000000000007941 */ /* 0x000fea0003800000 */
.L_x_0:
[----:B------:R-:W0:Y:S02]  /*0130*/  SHFL.IDX PT, R2, R0, RZ, 0x1f ;  /* 0x00001fff00027589 */ /* 0x000e2400000e0000 */
[----:B0-----:R-:W-:-:S13]  /*0140*/  ISETP.NE.AND P0, PT, R2, RZ, PT ;  /* 0x000000ff0200720c */ /* 0x001fda0003f05270 */
[----:B------:R-:W-:Y:S05]  /*0150*/  @P0 BRA `(.L_x_2) ;  /* 0x0000000000480947 */ /* 0x000fea0003800000 */
[----:B------:R-:W0:Y:S01]  /*0160*/  S2UR UR8, SR_CgaCtaId ;  /* 0x00000000000879c3 */ /* 0x000e220000008800 */
[----:B------:R-:W-:Y:S01]  /*0170*/  UMOV UR4, 0x400 ;  /* 0x0000040000047882 */ /* 0x000fe20000000000 */
[----:B------:R-:W-:Y:S01]  /*0180*/  UMOV UR5, 0x1 ;  /* 0x0000000100057882 */ /* 0x000fe20000000000 */
[----:B------:R-:W-:Y:S01]  /*0190*/  UMOV UR6, 0x100 ;  /* 0x0000010000067882 */ /* 0x000fe20000000000 */
[----:B------:R-:W-:Y:S01]  /*01a0*/  ELECT P0, URZ, PT ;  /* 0x00000000003f782f */ /* 0x000fe20003800000 */
[----:B------:R-:W-:-:S04]  /*01b0*/  UIADD3 UR6, -UR6, 0x100000, URZ ;  /* 0x0010000006067890 */ /* 0x000fc8000fffe13f */
[----:B------:R-:W-:Y:S02]  /*01c0*/  USHF.L.U32 UR7, UR6, 0xb, URZ ;  /* 0x0000000b06077899 */ /* 0x000fe4000800063f */
[----:B------:R-:W-:Y:S02]  /*01d0*/  USHF.L.U32 UR6, UR6, 0x1, URZ ;  /* 0x0000000106067899 */ /* 0x000fe4000800063f */
[----:B0-----:R-:W-:Y:S02]  /*01e0*/  ULEA UR8, UR8, UR4, 0x18 ;  /* 0x0000000408087291 */ /* 0x001fe4000f8ec03f */
[----:B------:R-:W-:-:S04]  /*01f0*/  UIADD3 UR4, -UR5, 0x100000, URZ ;  /* 0x0010000005047890 */ /* 0x000fc8000fffe13f */
[----:B------:R-:W-:Y:S02]  /*0200*/  USHF.L.U32 UR5, UR4, 0xb, URZ ;  /* 0x0000000b04057899 */ /* 0x000fe4000800063f */
[----:B------:R-:W-:Y:S01]  /*0210*/  USHF.L.U32 UR4, UR4, 0x1, URZ ;  /* 0x0000000104047899 */ /* 0x000fe2000800063f */
[----:B------:R-:W0:Y:S11]  /*0220*/  FENCE.VIEW.ASYNC.S ;  /* 0x00000000000073c6 */ /* 0x000e360000000000 */
[----:B0-----:R0:W1:Y:S01]  /*0230*/  SYNCS.EXCH.64 URZ, [UR8], UR4 ;  /* 0x00000004083f75b2 */ /* 0x0010620008000100 */
[----:B------:R0:W2:Y:S01]  /*0240*/  SYNCS.EXCH.64 URZ, [UR8+0x10], UR6 ;  /* 0x00001006083f75b2 */ /* 0x0000a20008000100 */
[----:B------:R0:W3:Y:S01]  /*0250*/  SYNCS.EXCH.64 URZ, [UR8+0x8], UR4 ;  /* 0x00000804083f75b2 */ /* 0x0000e20008000100 */
[----:B------:R0:W4:Y:S01]  /*0260*/  SYNCS.EXCH.64 URZ, [UR8+0x18], UR6 ;  /* 0x00001806083f75b2 */ /* 0x0001220008000100 */
[----:B------:R-:W-:Y:S01]  /*0270*/  NOP ;  /* 0x0000000000007918 */ /* 0x000fe20000000000 */
.L_x_2:
[----:B------:R-:W5:Y:S01]  /*0280*/  SHFL.IDX PT, R0, R0, RZ, 0x1f ;  /* 0x00001fff00007589 */ /* 0x000f6200000e0000 */
[----:B------:R-:W-:Y:S01]  /*0290*/  ELECT P0, URZ, PT ;  /* 0x00000000003f782f */ /* 0x000fe20003800000 */
[----:B------:R-:W1:Y:S01]  /*02a0*/  LDC R2, c[0x0][0x65c] ;  /* 0x00019700ff027b82 */ /* 0x000e620000000800 */
[----:B0-----:R-:W-:Y:S01]  /*02b0*/  UMOV UR4, 0x20 ;  /* 0x0000002000047882 */ /* 0x001fe20000000000 */
[----:B------:R-:W0:Y:S01]  /*02c0*/  S2R R3, SR_CTAID.Y ;  /* 0x0000000000037919 */ /* 0x000e220000002600 */
[----:B------:R-:W-:Y:S01]  /*02d0*/  NOP ;  /* 0x0000000000007918 */ /* 0x000fe20000000000 */
[----:B------:R-:W-:Y:S01]  /*02e0*/  ISETP.NE.AND P2, PT, R10, RZ, PT ;  /* 0x000000ff0a00720c */ /* 0x000fe20003f45270 */
[----:B------:R-:W-:Y:S01]  /*02f0*/  NOP ;  /* 0x0000000000007918 */ /* 0x000fe20000000000 */
[----:B------:R-:W2:Y:S01]  /*0300*/  S2R R6, SR_CTAID.X ;  /* 0x0000000000067919 */ /* 0x000ea20000002500 */
[----:B------:R-:W-:Y:S01]  /*0310*/  IMAD.MOV.U32 R7, RZ, RZ, RZ ;  /* 0x000000ffff077224 */ /* 0x000fe200078e00ff */
[----:B-----5:R-:W-:-:S02]  /*0320*/  ISETP.NE.OR P0, PT, R0, RZ, !P0 ;  /* 0x000000ff0000720c */ /* 0x020fc40004705670 */
[----:B-1----:R-:W-:-:S04]  /*0330*/  ISETP.NE.AND P3, PT, R2, 0x1, PT ;  /* 0x000000010200780c */ /* 0x002fc80003f65270 */
[----:B------:R-:W-:Y:S02]  /*0340*/  P2R R0, PR, RZ, 0x8 ;  /* 0x00000008ff007803 */ /* 0x000fe40000000000 */
[----:B------:R-:W-:-:S04]  /*0350*/  SHF.R.S32.HI R0, RZ, 0x1f, R5 ;  /* 0x0000001fff007819 */ /* 0x000fc80000011405 */
[----:B------:R-:W-:Y:S01]  /*0360*/  LEA.HI R0, R0, R5, RZ, 0x2 ;  /* 0x0000000500007211 */ /* 0x000fe200078f10ff */
[----:B------:R-:W-:Y:S01]  /*0370*/  VOTEU.ALL UP0, P0 ;  /* 0x00000000003f7886 */ /* 0x000fe20000000000 */
[----:B------:R-:W-:Y:S01]  /*0380*/  VOTEU.ALL UP1, P0 ;  /* 0x00000000003f7886 */ /* 0x000fe20000020000 */
[----:B------:R-:W2:Y:S01]  /*0390*/  @P3 LDC R17, c[0x0][0x10] ;  /* 0x00000400ff113b82 */ /* 0x000ea20000000800 */
[----:B------:R-:W-:Y:S01]  /*03a0*/  LOP3.LUT R0, R0, 0xfffffffc, RZ, 0xc0, !PT ;  /* 0xfffffffc00007812 */ /* 0x000fe200078ec0ff */
[----:B0-----:R-:W-:Y:S01]  /*03b0*/  @P3 IMAD.MOV.U32 R8, RZ, RZ, R3 ;  /* 0x000000ffff083224 */ /* 0x001fe200078e0003 */
[----:B------:R-:W-:Y:S01]  /*03c0*/  @!UP0 UMOV UR6, 0x400 ;  /* 0x0000040000068882 */ /* 0x000fe20000000000 */
[----:B------:R-:W-:-:S04]  /*03d0*/  @!UP0 UIADD3 UR4, -UR4, 0x100000, URZ ;  /* 0x0010000004048890 */ /* 0x000fc8000fffe13f */
[----:B------:R-:W-:Y:S02]  /*03e0*/  @!UP0 USHF.L.U32 UR5, UR4, 0xb, URZ ;  /* 0x0000000b04058899 */ /* 0x000fe4000800063f */
[----:B------:R-:W-:Y:S01]  /*03f0*/  @!UP0 USHF.L.U32 UR4, UR4, 0x1, URZ ;  /* 0x0000000104048899 */ /* 0x000fe2000800063f */
[----:B------:R-:W-:Y:S02]  /*0400*/  @P3 IMAD.MOV.U32 R9, RZ, RZ, RZ ;  /* 0x000000ffff093224 */ /* 0x000fe400078e00ff */
[----:B------:R-:W-:Y:S01]  /*0410*/  IMAD.IADD R0, R5, 0x1, -R0 ;  /* 0x0000000105007824 */ /* 0x000fe200078e0a00 */
[----:B------:R-:W0:Y:S01]  /*0420*/  @!UP0 S2UR UR7, SR_CgaCtaId ;  /* 0x00000000000789c3 */ /* 0x000e220000008800 */
[----:B------:R-:W-:-:S03]  /*0430*/  @P3 IMAD.MOV.U32 R5, RZ, RZ, RZ ;  /* 0x000000ffff053224 */ /* 0x000fc600078e00ff */
[----:B------:R-:W-:-:S04]  /*0440*/  ISETP.NE.AND P1, PT, R0, 0x3, PT ;  /* 0x000000030000780c */ /* 0x000fc80003f25270 */
[----:B------:R-:W1:Y:S01]  /*0450*/  @!P3 LDC R11, c[0x0][0xc] ;  /* 0x00000300ff0bbb82 */ /* 0x000e620000000800 */
[----:B--2---:R-:W-:-:S05]  /*0460*/  @P3 IMAD.WIDE.U32 R16, R6, R17, R8 ;  /* 0x0000001106103225 */ /* 0x004fca00078e0008 */
[----:B------:R-:W-:Y:S02]  /*0470*/  @P3 IADD3 R17, R17, R5, RZ ;  /* 0x0000000511113210 */ /* 0x000fe40007ffe0ff */
[----:B------:R-:W-:Y:S01]  /*0480*/  LOP3.LUT R5, R4, 0x7f, RZ, 0xc0, !PT ;  /* 0x0000007f04057812 */ /* 0x000fe200078ec0ff */
[----:B0-----:R-:W-:Y:S01]  /*0490*/  @!UP0 ULEA UR8, UR7, UR6, 0x18 ;  /* 0x0000000607088291 */ /* 0x001fe2000f8ec03f */
[----:B------:R-:W-:Y:S02]  /*04a0*/  VOTEU.ALL UP0, P0 ;  /* 0x00000000003f7886 */ /* 0x000fe40000000000 */
[----:B------:R-:W-:Y:S01]  /*04b0*/  ULDC UR6, c[0x0][0xc] ;  /* 0x0000030000067ab9 */ /* 0x000fe20000000800 */
[----:B------:R-:W-:Y:S01]  /*04c0*/  ISETP.EQ.OR P0, PT, R0, RZ, !P1 ;  /* 0x000000ff0000720c */ /* 0x000fe20004f02670 */
[----:B------:R-:W-:-:S03]  /*04d0*/  ULDC UR7, c[0x0][0x10] ;  /* 0x0000040000077ab9 */ /* 0x000fc60000000800 */
[C---:B------:R-:W-:Y:S01]  /*04e0*/  ISETP.EQ.AND P0, PT, R10.reuse, RZ, P0 ;  /* 0x000000ff0a00720c */ /* 0x040fe20000702270 */
[----:B------:R-:W-:Y:S02]  /*04f0*/  VIADD R10, R10, 0xffffffff ;  /* 0xffffffff0a0a7836 */ /* 0x000fe40000000000 */
[----:B-1----:R-:W-:Y:S01]  /*0500*/  @!P3 IMAD.WIDE.U32 R8, R11, R3, R6 ;  /* 0x000000030b08b225 */ /* 0x002fe200078e0006 */
[----:B------:R-:W0:Y:S02]  /*0510*/  FENCE.VIEW.ASYNC.S ;  /* 0x00000000000073c6 */ /* 0x000e240000000000 */
[----:B0-----:R-:W3:Y:S01]  /*0520*/  @!UP0 SYNCS.EXCH.64 URZ, [UR8+0x30], UR4 ;  /* 0x00003004083f85b2 */ /* 0x001ee20008000100 */
[----:B------:R-:W-:Y:S02]  /*0530*/  SEL R18, RZ, 0x1, !P0 ;  /* 0x00000001ff127807 */ /* 0x000fe40004000000 */
[----:B------:R-:W-:Y:S01]  /*0540*/  ISETP.GE.U32.AND P1, PT, R10, 0x2, PT ;  /* 0x000000020a00780c */ /* 0x000fe20003f26070 */
[----:B------:R-:W-:-:S02]  /*0550*/  @!P3 IMAD.MOV.U32 R16, RZ, RZ, R8 ;  /* 0x000000ffff10b224 */ /* 0x000fc400078e0008 */
[----:B------:R-:W-:Y:S01]  /*0560*/  @!P3 IMAD.MOV.U32 R17, RZ, RZ, R9 ;  /* 0x000000ffff11b224 */ /* 0x000fe200078e0009 */
[----:B------:R-:W-:Y:S01]  /*0570*/  SEL R18, R18, 0x2, P1 ;  /* 0x0000000212127807 */ /* 0x000fe20000800000 */
[----:B------:R0:W3:Y:S01]  /*0580*/  @!UP1 SYNCS.EXCH.64 URZ, [UR8+0x38], UR4 ;  /* 0x00003804083f95b2 */ /* 0x0000e20008000100 */
[----:B------:R-:W-:Y:S01]  /*0590*/  NOP ;  /* 0x0000000000007918 */ /* 0x000fe20000000000 */
[----:B0-----:R-:W-:-:S03]  /*05a0*/  UIMAD.WIDE.U32 UR4, UR6, UR7, URZ ;  /* 0x00000007060472a5 */ /* 0x001fc6000f8e003f */
[----:B------:R-:W-:Y:S02]  /*05b0*/  ULDC UR6, c[0x0][0x14] ;  /* 0x0000050000067ab9 */ /* 0x000fe40000000800 */
[----:B------:R-:W-:Y:S02]  /*05c0*/  UIMAD.WIDE.U32 UR38, UR4, UR6, URZ ;  /* 0x00000006042672a5 */ /* 0x000fe4000f8e003f */
[----:B------:R-:W-:-:S04]  /*05d0*/  UIMAD UR41, UR5, UR6, URZ ;  /* 0x00000006052972a4 */ /* 0x000fc8000f8e023f */
[----:B------:R-:W-:Y:S01]  /*05e0*/  UIADD3 UR41, UR39, UR41, URZ ;  /* 0x0000002927297290 */ /* 0x000fe2000fffe03f */
[----:B---34-:R-:W-:Y:S06]  /*05f0*/  BAR.SYNC.DEFER_BLOCKING 0x0 ;  /* 0x0000000000007b1d */ /* 0x018fec0000010000 */
[----:B------:R-:W-:Y:S05]  /*0600*/  @!P2 BRA `(.L_x_3) ;  /* 0x000000900054a947 */ /* 0x000fea0003800000 */
[----:B------:R-:W-:-:S13]  /*0610*/  ISETP.GT.U32.AND P0, PT, R10, 0x1, PT ;  /* 0x000000010a00780c */ /* 0x000fda0003f04070 */
[----:B------:R-:W-:Y:S05]  /*0620*/  @P0 EXIT ;  /* 0x000000000000094d */ /* 0x000fea0003800000 */
[----:B------:R-:W-:Y:S01]  /*0630*/  ULDC.64 UR4, c[0x0][0x650] ;  /* 0x0001940000047ab9 */ /* 0x000fe20000000a00 */
[----:B------:R-:W-:Y:S01]  /*0640*/  PRMT R0, RZ, 0x7610, R0 ;  /* 0x00007610ff007816 */ /* 0x000fe20000000000 */
[----:B------:R-:W-:Y:S01]  /*0650*/  IMAD.MOV.U32 R133, RZ, RZ, -0x1 ;  /* 0xffffffffff857424 */ /* 0x000fe200078e00ff */
[----:B------:R-:W-:Y:S01]  /*0660*/  ISETP.GE.U32.AND P0, PT, R16, UR4, PT ;  /* 0x0000000410007c0c */ /* 0x000fe2000bf06070 */
[----:B------:R-:W-:Y:S02]  /*0670*/  IMAD.MOV.U32 R132, RZ, RZ, -0x1 ;  /* 0xffffffffff847424 */ /* 0x000fe400078e00ff */
[----:B------:R-:W-:Y:S01]  /*0680*/  IMAD.MOV.U32 R19, RZ, RZ, -0x1 ;  /* 0xffffffffff137424 */ /* 0x000fe200078e00ff */
[----:B------:R-:W-:-:S13]  /*0690*/  ISETP.GE.U32.AND.EX P0, PT, R17, UR5, PT, P0 ;  /* 0x0000000511007c0c */ /* 0x000fda000bf06100 */
[----:B------:R-:W-:Y:S05]  /*06a0*/  @P0 BRA `(.L_x_4) ;  /* 0x0000000400580947 */ /* 0x000fea0003800000 */
[----:B------:R-:W0:Y:S01]  /*06b0*/  LDC.64 R20, c[0x0][0x628] ;  /* 0x00018a00ff147b82 */ /* 0x000e220000000a00 */
[----:B------:R-:W-:Y:S01]  /*06c0*/  MOV R8, R16 ;  /* 0x0000001000087202 */ /* 0x000fe20000000f00 */
[----:B------:R-:W-:-:S06]  /*06d0*/  IMAD.MOV.U32 R9, RZ, RZ, R17 ;  /* 0x000000ffff097224 */ /* 0x000fcc00078e0011 */
[----:B------:R-:W1:Y:S08]  /*06e0*/  LDC R0, c[0x0][0x630] ;  /* 0x00018c00ff007b82 */ /* 0x000e700000000800 */
[----:B------:R-:W2:Y:S01]  /*06f0*/  LDC.64 R22, c[0x0][0x620] ;  /* 0x00018800ff167b82 */ /* 0x000ea20000000a00 */
[----:B0-----:R-:W-:-:S04]  /*0700*/  ISETP.NE.U32.AND P0, PT, R20, RZ, PT ;  /* 0x000000ff1400720c */ /* 0x001fc80003f05070 */
[----:B------:R-:W-:-:S13]  /*0710*/  ISETP.NE.AND.EX P0, PT, R21, RZ, PT, P0 ;  /* 0x000000ff1500720c */ /* 0x000fda0003f05300 */
[----:B-12---:R-:W-:Y:S05]  /*0720*/  @!P0 BRA `(.L_x_5) ;  /* 0x0000000000288947 */ /* 0x006fea0003800000 */
[----:B------:R-:W0:Y:S02]  /*0730*/  LDC R13, c[0x0][0x634] ;  /* 0x00018d00ff0d7b82 */ /* 0x000e240000000800 */
[----:B0-----:R-:W-:-:S05]  /*0740*/  IADD3 R13, P0, R16, R13, RZ ;  /* 0x0000000d100d7210 */ /* 0x001fca0007f1e0ff */
[----:B------:R-:W-:-:S04]  /*0750*/  IMAD.X R15, RZ, RZ, R17, P0 ;  /* 0x000000ffff0f7224 */ /* 0x000fc800000e0611 */
[----:B------:R-:W-:-:S04]  /*0760*/  IMAD.WIDE.U32 R8, R15, R20, RZ ;  /* 0x000000140f087225 */ /* 0x000fc800078e00ff */
[----:B------:R-:W-:-:S04]  /*0770*/  IMAD.WIDE.U32 R10, P0, R13, R21, R8 ;  /* 0x000000150d0a7225 */ /* 0x000fc80007800008 */
[----:B------:R-:W-:-:S04]  /*0780*/  IMAD.WIDE.U32 R8, R13, R20, RZ ;  /* 0x000000140d087225 */ /* 0x000fc800078e00ff */
[----:B------:R-:W-:Y:S01]  /*0790*/  IMAD.X R13, RZ, RZ, RZ, P0 ;  /* 0x000000ffff0d7224 */ /* 0x000fe200000e06ff */
[----:B------:R-:W-:Y:S01]  /*07a0*/  IADD3 RZ, P0, R9, R10, RZ ;  /* 0x0000000a09ff7210 */ /* 0x000fe20007f1e0ff */
[----:B------:R-:W-:-:S04]  /*07b0*/  IMAD.MOV.U32 R12, RZ, RZ, R11 ;  /* 0x000000ffff0c7224 */ /* 0x000fc800078e000b */
[----:B------:R-:W-:-:S08]  /*07c0*/  IMAD.WIDE.U32.X R8, R15, R21, R12, P0 ;  /* 0x000000150f087225 */ /* 0x000fd000000e040c */
.L_x_5:
[-CC-:B------:R-:W-:Y:S01]  /*07d0*/  SHF.R.U64 R25, R8, R0.reuse, R9.reuse ;  /* 0x0000000008197219 */ /* 0x180fe20000001209 */
[----:B------:R-:W0:Y:S01]  /*07e0*/  LDC R12, c[0x0][0x618] ;  /* 0x00018600ff0c7b82 */ /* 0x000e220000000800 */
[----:B------:R-:W-:Y:S01]  /*07f0*/  SHF.R.U32.HI R7, RZ, R0, R9 ;  /* 0x00000000ff077219 */ /* 0x000fe20000011609 */
[----:B------:R-:W-:Y:S01]  /*0800*/  ULDC UR4, c[0x0][0x150] ;  /* 0x0000540000047ab9 */ /* 0x000fe20000000800 */
[----:B------:R-:W-:Y:S02]  /*0810*/  IADD3 R11, P0, RZ, -R25, RZ ;  /* 0x80000019ff0b7210 */ /* 0x000fe40007f1e0ff */
[----:B------:R-:W-:-:S03]  /*0820*/  I2FP.F32.U32 R0, R6 ;  /* 0x0000000600007245 */ /* 0x000fc60000201000 */
[----:B------:R-:W1:Y:S01]  /*0830*/  LDC.64 R30, c[0x0][0x640] ;  /* 0x00019000ff1e7b82 */ /* 0x000e620000000a00 */
[----:B------:R-:W-:Y:S02]  /*0840*/  IMAD.X R13, RZ, RZ, ~R7, P0 ;  /* 0x000000ffff0d7224 */ /* 0x000fe400000e0e07 */
[----:B------:R-:W-:Y:S01]  /*0850*/  FMUL R0, R0, UR4 ;  /* 0x0000000400007c20 */ /* 0x000fe20008400000 */
[----:B------:R-:W-:Y:S01]  /*0860*/  IMAD.WIDE.U32 R8, R11, R22, R16 ;  /* 0x000000160b087225 */ /* 0x000fe200078e0010 */
[----:B------:R-:W-:-:S03]  /*0870*/  ULDC UR4, c[0x0][0x154] ;  /* 0x0000550000047ab9 */ /* 0x000fc60000000800 */
[----:B------:R-:W-:Y:S01]  /*0880*/  IMAD R10, R13, R22, RZ ;  /* 0x000000160d0a7224 */ /* 0x000fe200078e02ff */
[----:B------:R-:W2:Y:S01]  /*0890*/  LDC R7, c[0x0][0x144] ;  /* 0x00005100ff077b82 */ /* 0x000ea20000000800 */
[----:B------:R-:W3:Y:S02]  /*08a0*/  F2I.U32.TRUNC.NTZ R0, R0 ;  /* 0x0000000000007305 */ /* 0x000ee4000020f000 */
[----:B------:R-:W-:-:S05]  /*08b0*/  IMAD R11, R11, R23, R10 ;  /* 0x000000170b0b7224 */ /* 0x000fca00078e020a */
[----:B------:R-:W4:Y:S01]  /*08c0*/  LDC R24, c[0x0][0x608] ;  /* 0x00018200ff187b82 */ /* 0x000f220000000800 */
[----:B------:R-:W-:Y:S01]  /*08d0*/  IADD3 R9, R9, R11, RZ ;  /* 0x0000000b09097210 */ /* 0x000fe20007ffe0ff */
[----:B------:R-:W-:-:S03]  /*08e0*/  IMAD.MOV.U32 R11, RZ, RZ, -0x1 ;  /* 0xffffffffff0b7424 */ /* 0x000fc600078e00ff */
[-CC-:B0-----:R-:W-:Y:S02]  /*08f0*/  SHF.R.U64 R22, R8, R12.reuse, R9.reuse ;  /* 0x0000000c08167219 */ /* 0x181fe40000001209 */
[----:B------:R-:W-:Y:S01]  /*0900*/  I2FP.F32.U32 R8, R3 ;  /* 0x0000000300087245 */ /* 0x000fe20000201000 */
[----:B------:R-:W0:Y:S01]  /*0910*/  LDC R28, c[0x0][0x658] ;  /* 0x00019600ff1c7b82 */ /* 0x000e220000000800 */
[----:B-1----:R-:W-:Y:S01]  /*0920*/  ISETP.NE.U32.AND P0, PT, R30, RZ, PT ;  /* 0x000000ff1e00720c */ /* 0x002fe20003f05070 */
[----:B---3--:R-:W-:Y:S01]  /*0930*/  IMAD.MOV R10, RZ, RZ, -R0 ;  /* 0x000000ffff0a7224 */ /* 0x008fe200078e0a00 */
[----:B------:R-:W-:Y:S01]  /*0940*/  SHF.R.U32.HI R9, RZ, R12, R9 ;  /* 0x0000000cff097219 */ /* 0x000fe20000011609 */
[----:B------:R-:W-:Y:S01]  /*0950*/  FMUL R8, R8, UR4 ;  /* 0x0000000408087c20 */ /* 0x000fe20008400000 */
[----:B------:R-:W-:-:S03]  /*0960*/  ISETP.NE.AND.EX P0, PT, R31, RZ, PT, P0 ;  /* 0x000000ff1f00720c */ /* 0x000fc60003f05300 */
[----:B------:R-:W1:Y:S01]  /*0970*/  LDC R20, c[0x0][0x148] ;  /* 0x00005200ff147b82 */ /* 0x000e620000000800 */
[----:B------:R3:W0:Y:S01]  /*0980*/  F2I.U32.TRUNC.NTZ R15, R8 ;  /* 0x00000008000f7305 */ /* 0x000622000020f000 */
[----:B--2---:R-:W-:-:S06]  /*0990*/  IMAD R0, R7, R10, R6 ;  /* 0x0000000a07007224 */ /* 0x004fcc00078e0206 */
[----:B------:R-:W2:Y:S01]  /*09a0*/  LDC R26, c[0x0][0x600] ;  /* 0x00018000ff1a7b82 */ /* 0x000ea20000000800 */
[-CC-:B----4-:R-:W-:Y:S02]  /*09b0*/  SHF.R.U64 R32, R22, R24.reuse, R9.reuse ;  /* 0x0000001816207219 */ /* 0x190fe40000001209 */
[----:B------:R-:W-:Y:S01]  /*09c0*/  SHF.R.U32.HI R7, RZ, R24, R9 ;  /* 0x00000018ff077219 */ /* 0x000fe20000011609 */
[----:B------:R-:W-:-:S04]  /*09d0*/  IMAD.MOV.U32 R9, RZ, RZ, 0x1 ;  /* 0x00000001ff097424 */ /* 0x000fc800078e00ff */
[----:B------:R-:W4:Y:S01]  /*09e0*/  LDC R21, c[0x0][0x648] ;  /* 0x00019200ff157b82 */ /* 0x000f220000000800 */
[-C--:B0-----:R-:W-:Y:S02]  /*09f0*/  SHF.L.U32 R6, R11, R28.reuse, RZ ;  /* 0x0000001c0b067219 */ /* 0x081fe400000006ff */
[--C-:B------:R-:W-:Y:S02]  /*0a00*/  SHF.R.U64 R24, R32, R28, R7.reuse ;  /* 0x0000001c20187219 */ /* 0x100fe40000001207 */
[----:B------:R-:W-:Y:S02]  /*0a10*/  LOP3.LUT R13, RZ, R6, RZ, 0x33, !PT ;  /* 0x00000006ff0d7212 */ /* 0x000fe400078e33ff */
[-C--:B------:R-:W-:Y:S01]  /*0a20*/  SHF.R.U32.HI R7, RZ, R28.reuse, R7 ;  /* 0x0000001cff077219 */ /* 0x080fe20000011607 */
[----:B------:R-:W0:Y:S01]  /*0a30*/  LDC R23, c[0x0][0x638] ;  /* 0x00018e00ff177b82 */ /* 0x000e220000000800 */
[----:B------:R-:W-:Y:S01]  /*0a40*/  SHF.L.U32 R12, R9, R28, RZ ;  /* 0x0000001c090c7219 */ /* 0x000fe200000006ff */
[----:B------:R-:W-:-:S06]  /*0a50*/  IMAD.MOV.U32 R6, RZ, RZ, R24 ;  /* 0x000000ffff067224 */ /* 0x000fcc00078e0018 */
[----:B------:R-:W0:Y:S01]  /*0a60*/  LDC R133, c[0x0][0x610] ;  /* 0x00018400ff857b82 */ /* 0x000e220000000800 */
[----:B-1-3--:R-:W-:Y:S05]  /*0a70*/  @!P0 BRA `(.L_x_6) ;  /* 0x0000000000288947 */ /* 0x00afea0003800000 */
[----:B------:R-:W1:Y:S02]  /*0a80*/  LDC R11, c[0x0][0x64c] ;  /* 0x00019300ff0b7b82 */ /* 0x000e640000000800 */
[----:B-1----:R-:W-:-:S05]  /*0a90*/  IADD3 R11, P0, R24, R11, RZ ;  /* 0x0000000b180b7210 */ /* 0x002fca0007f1e0ff */
[----:B------:R-:W-:-:S04]  /*0aa0*/  IMAD.X R19, RZ, RZ, R7, P0 ;  /* 0x000000ffff137224 */ /* 0x000fc800000e0607 */
[----:B------:R-:W-:-:S04]  /*0ab0*/  IMAD.WIDE.U32 R6, R19, R30, RZ ;  /* 0x0000001e13067225 */ /* 0x000fc800078e00ff */
[----:B------:R-:W-:-:S04]  /*0ac0*/  IMAD.WIDE.U32 R8, P0, R11, R31, R6 ;  /* 0x0000001f0b087225 */ /* 0x000fc80007800006 */
[----:B------:R-:W-:Y:S01]  /*0ad0*/  IMAD.WIDE.U32 R6, R11, R30, RZ ;  /* 0x0000001e0b067225 */ /* 0x000fe200078e00ff */
[----:B------:R-:W-:-:S03]  /*0ae0*/  IADD3.X R11, RZ, RZ, RZ, P0, !PT ;  /* 0x000000ffff0b7210 */ /* 0x000fc600007fe4ff */
[----:B------:R-:W-:Y:S01]  /*0af0*/  IMAD.MOV.U32 R10, RZ, RZ, R9 ;  /* 0x000000ffff0a7224 */ /* 0x000fe200078e0009 */
[----:B------:R-:W-:-:S05]  /*0b00*/  IADD3 RZ, P0, R7, R8, RZ ;  /* 0x0000000807ff7210 */ /* 0x000fca0007f1e0ff */
[----:B------:R-:W-:-:S08]  /*0b10*/  IMAD.WIDE.U32.X R6, R19, R31, R10, P0 ;  /* 0x0000001f13067225 */ /* 0x000fd000000e040a */
.L_x_6:
[----:B----4-:R-:W-:Y:S01]  /*0b20*/  SHF.R.U64 R6, R6, R21, R7 ;  /* 0x0000001506067219 */ /* 0x010fe20000001207 */
[----:B--2---:R-:W-:Y:S01]  /*0b30*/  VIADD R7, R26, 0xffffffff ;  /* 0xffffffff1a077836 */ /* 0x004fe20000000000 */
[----:B------:R-:W-:Y:S01]  /*0b40*/  LOP3.LUT R13, R32, R13, RZ, 0xc0, !PT ;  /* 0x0000000d200d7212 */ /* 0x000fe200078ec0ff */
[----:B------:R-:W-:Y:S01]  /*0b50*/  IMAD.MOV R15, RZ, RZ, -R15 ;  /* 0x000000ffff0f7224 */ /* 0x000fe200078e0a0f */
[----:B------:R-:W-:Y:S01]  /*0b60*/  MOV R19, R25 ;  /* 0x0000001900137202 */ /* 0x000fe20000000f00 */
[----:B------:R-:W-:Y:S02]  /*0b70*/  IMAD.MOV R8, RZ, RZ, -R6 ;  /* 0x000000ffff087224 */ /* 0x000fe400078e0a06 */
[----:B------:R-:W-:Y:S01]  /*0b80*/  IMAD R13, R12, R6, R13 ;  /* 0x000000060c0d7224 */ /* 0x000fe200078e020d */
[----:B------:R-:W-:Y:S01]  /*0b90*/  LOP3.LUT R6, R22, R7, RZ, 0xc0, !PT ;  /* 0x0000000716067212 */ /* 0x000fe200078ec0ff */
[----:B------:R-:W-:Y:S02]  /*0ba0*/  @P3 IMAD R0, R20, R15, R3 ;  /* 0x0000000f14003224 */ /* 0x000fe400078e0203 */
[----:B0-----:R-:W-:-:S02]  /*0bb0*/  IMAD R3, R8, R23, R24 ;  /* 0x0000001708037224 */ /* 0x001fc400078e0218 */
[----:B------:R-:W-:Y:S02]  /*0bc0*/  IMAD R133, R13, R133, R0 ;  /* 0x000000850d857224 */ /* 0x000fe400078e0200 */
[----:B------:R-:W-:Y:S02]  /*0bd0*/  IMAD R6, R3, R26, R6 ;  /* 0x0000001a03067224 */ /* 0x000fe400078e0206 */
[----:B------:R-:W-:-:S03]  /*0be0*/  IMAD.MOV.U32 R0, RZ, RZ, 0x1 ;  /* 0x00000001ff007424 */ /* 0x000fc600078e00ff */
[----:B------:R-:W-:Y:S02]  /*0bf0*/  SEL R132, R6, R133, !P3 ;  /* 0x0000008506847207 */ /* 0x000fe40005800000 */
[----:B------:R-:W-:-:S07]  /*0c00*/  SEL R133, R133, R6, !P3 ;  /* 0x0000000685857207 */ /* 0x000fce0005800000 */
.L_x_4:
[----:B------:R-:W-:-:S08]  /*0c10*/  NOP ;  /* 0x0000000000007918 */ /* 0x000fd00000000000 */
[----:B------:R-:W0:Y:S02]  /*0c20*/  USETMAXREG.TRY_ALLOC.CTAPOOL UP0, 0xe8 ;  /* 0x000000e8000079c8 */ /* 0x000e240008000600 */
[----:B0-----:R-:W-:-:S13]  /*0c30*/  PLOP3.LUT P0, PT, PT, PT, UP0, 0x80, 0x0 ;  /* 0x000000000000781c */ /* 0x001fda0003f0f008 */
[----:B------:R-:W-:Y:S05]  /*0c40*/  @!P0 BRA `(.L_x_4) ;  /* 0xfffffffc00f08947 */ /* 0x000fea000383ffff */
[----:B------:R-:W-:Y:S01]  /*0c50*/  ULDC.64 UR4, c[0x0][0x598] ;  /* 0x0001660000047ab9 */ /* 0x000fe20000000a00 */
[----:B------:R-:W-:Y:S01]  /*0c60*/  ULDC.64 UR36, c[0x0][0x208] ;  /* 0x0000820000247ab9 */ /* 0x000fe20000000a00 */
[----:B------:R-:W-:-:S04]  /*0c70*/  ISETP.NE.U32.AND P0, PT, RZ, UR4, PT ;  /* 0x00000004ff007c0c */ /* 0x000fc8000bf05070 */
[----:B------:R-:W-:-:S13]  /*0c80*/  ISETP.NE.AND.EX P0, PT, RZ, UR5, PT, P0 ;  /* 0x00000005ff007c0c */ /* 0x000fda000bf05300 */
[----:B------:R-:W-:Y:S05]  /*0c90*/  @!P0 BRA `(.L_x_7) ;  /* 0x00000000001c8947 */ /* 0x000fea0003800000 */
[----:B------:R-:W0:Y:S02]  /*0ca0*/  LDC.64 R6, c[0x0][0x598] ;  /* 0x00016600ff067b82 */ /* 0x000e240000000a00 */
[----:B0-----:R-:W2:Y:S02]  /*0cb0*/  LDG.E.64 R6, desc[UR36][R6.64] ;  /* 0x0000002406067981 */ /* 0x001ea4000c1e1b00 */
[----:B--2---:R-:W-:-:S04]  /*0cc0*/  ISETP.NE.U32.AND P0, PT, R6, RZ, PT ;  /* 0x000000ff0600720c */ /* 0x004fc80003f05070 */
[----:B------:R-:W-:-:S13]  /*0cd0*/  ISETP.NE.AND.EX P0, PT, R7, RZ, PT, P0 ;  /* 0x000000ff0700720c */ /* 0x000fda0003f05300 */
[----:B------:R-:W-:Y:S05]  /*0ce0*/  @!P0 BRA `(.L_x_7) ;  /* 0x0000000000088947 */ /* 0x000fea0003800000 */
[----:B------:R0:W5:Y:S01]  /*0cf0*/  LD.E R120, desc[UR36][R6.64] ;  /* 0x0000002406787980 */ /* 0x000162000c101900 */
[----:B------:R-:W-:Y:S05]  /*0d00*/  BRA `(.L_x_8) ;  /* 0x0000000000247947 */ /* 0x000fea0003800000 */
.L_x_7:
[----:B------:R-:W-:Y:S02]  /*0d10*/  ULDC.64 UR4, c[0x0][0x588] ;  /* 0x0001620000047ab9 */ /* 0x000fe40000000a00 */
[----:B------:R-:W-:-:S04]  /*0d20*/  ISETP.NE.U32.AND P0, PT, RZ, UR4, PT ;  /* 0x00000004ff007c0c */ /* 0x000fc8000bf05070 */
[----:B------:R-:W-:-:S13]  /*0d30*/  ISETP.NE.AND.EX P0, PT, RZ, UR5, PT, P0 ;  /* 0x00000005ff007c0c */ /* 0x000fda000bf05300 */
[----:B------:R-:W-:Y:S05]  /*0d40*/  @!P0 BRA `(.L_x_9) ;  /* 0x00000000000c8947 */ /* 0x000fea0003800000 */
[----:B------:R-:W0:Y:S02]  /*0d50*/  LDC.64 R120, c[0x0][0x588] ;  /* 0x00016200ff787b82 */ /* 0x000e240000000a00 */
[----:B0-----:R1:W5:Y:S01]  /*0d60*/  LDG.E R120, desc[UR36][R120.64] ;  /* 0x0000002478787981 */ /* 0x001362000c1e1900 */
[----:B------:R-:W-:Y:S05]  /*0d70*/  BRA `(.L_x_8) ;  /* 0x0000000000087947 */ /* 0x000fea0003800000 */
.L_x_9:
[----:B------:R-:W-:Y:S02]  /*0d80*/  ULDC UR4, c[0x0][0x580] ;  /* 0x0001600000047ab9 */ /* 0x000fe40000000800 */
[----:B------:R-:W-:-:S07]  /*0d90*/  IMAD.U32 R120, RZ, RZ, UR4 ;  /* 0x00000004ff787e24 */ /* 0x000fce000f8e00ff */
.L_x_8:
[----:B------:R-:W-:Y:S02]  /*0da0*/  ULDC.64 UR4, c[0x0][0x5a0] ;  /* 0x0001680000047ab9 */ /* 0x000fe40000000a00 */
[----:B------:R-:W-:-:S04]  /*0db0*/  ISETP.NE.U32.AND P0, PT, RZ, UR4, PT ;  /* 0x00000004ff007c0c */ /* 0x000fc8000bf05070 */
[----:B------:R-:W-:-:S13]  /*0dc0*/  ISETP.NE.AND.EX P0, PT, RZ, UR5, PT, P0 ;  /* 0x00000005ff007c0c */ /* 0x000fda000bf05300 */
[----:B------:R-:W-:Y:S05]  /*0dd0*/  @!P0 BRA `(.L_x_10) ;  /* 0x00000000001c8947 */ /* 0x000fea0003800000 */
[----:B0-----:R-:W0:Y:S02]  /*0de0*/  LDC.64 R6, c[0x0][0x5a0] ;  /* 0x00016800ff067b82 */ /* 0x001e240000000a00 */
[----:B0-----:R-:W2:Y:S02]  /*0df0*/  LDG.E.64 R6, desc[UR36][R6.64] ;  /* 0x0000002406067981 */ /* 0x001ea4000c1e1b00 */
[----:B--2---:R-:W-:-:S04]  /*0e00*/  ISETP.NE.U32.AND P0, PT, R6, RZ, PT ;  /* 0x000000ff0600720c */ /* 0x004fc80003f05070 */
[----:B------:R-:W-:-:S13]  /*0e10*/  ISETP.NE.AND.EX P0, PT, R7, RZ, PT, P0 ;  /* 0x000000ff0700720c */ /* 0x000fda0003f05300 */
[----:B------:R-:W-:Y:S05]  /*0e20*/  @!P0 BRA `(.L_x_10) ;  /* 0x0000000000088947 */ /* 0x000fea0003800000 */
[----:B-1----:R0:W5:Y:S01]  /*0e30*/  LD.E R121, desc[UR36][R6.64] ;  /* 0x0000002406797980 */ /* 0x002162000c101900 */
[----:B------:R-:W-:Y:S05]  /*0e40*/  BRA `(.L_x_11) ;  /* 0x0000000000247947 */ /* 0x000fea0003800000 */
.L_x_10:
[----:B------:R-:W-:Y:S02]  /*0e50*/  ULDC.64 UR4, c[0x0][0x590] ;  /* 0x0001640000047ab9 */ /* 0x000fe40000000a00 */
[----:B------:R-:W-:-:S04]  /*0e60*/  ISETP.NE.U32.AND P0, PT, RZ, UR4, PT ;  /* 0x00000004ff007c0c */ /* 0x000fc8000bf05070 */
[----:B------:R-:W-:-:S13]  /*0e70*/  ISETP.NE.AND.EX P0, PT, RZ, UR5, PT, P0 ;  /* 0x00000005ff007c0c */ /* 0x000fda000bf05300 */
[----:B------:R-:W-:Y:S05]  /*0e80*/  @!P0 BRA `(.L_x_12) ;  /* 0x00000000000c8947 */ /* 0x000fea0003800000 */
[----:B0-----:R-:W1:Y:S02]  /*0e90*/  LDC.64 R6, c[0x0][0x590] ;  /* 0x00016400ff067b82 */ /* 0x001e640000000a00 */
[----:B-1----:R1:W5:Y:S01]  /*0ea0*/  LDG.E R121, desc[UR36][R6.64] ;  /* 0x0000002406797981 */ /* 0x002362000c1e1900 */
[----:B------:R-:W-:Y:S05]  /*0eb0*/  BRA `(.L_x_11) ;  /* 0x0000000000087947 */ /* 0x000fea0003800000 */
.L_x_12:
[----:B------:R-:W-:Y:S02]  /*0ec0*/  ULDC UR4, c[0x0][0x584] ;  /* 0x0001610000047ab9 */ /* 0x000fe40000000800 */
[----:B-1----:R-:W-:-:S07]  /*0ed0*/  IMAD.U32 R121, RZ, RZ, UR4 ;  /* 0x00000004ff797e24 */ /* 0x002fce000f8e00ff */
.L_x_11:
[----:B------:R-:W-:-:S13]  /*0ee0*/  LOP3.LUT P0, RZ, R0, 0xff, RZ, 0xc0, !PT ;  /* 0x000000ff00ff7812 */ /* 0x000fda000780c0ff */
[----:B------:R-:W-:Y:S05]  /*0ef0*/  @!P0 EXIT ;  /* 0x000000000000894d */ /* 0x000fea0003800000 */
[----:B------:R-:W2:Y:S01]  /*0f00*/  LDC R123, c[0x0][0x658] ;  /* 0x00019600ff7b7b82 */ /* 0x000ea20000000800 */
[----:B------:R-:W-:Y:S01]  /*0f10*/  ULDC.64 UR6, c[0x0][0x288] ;  /* 0x0000a20000067ab9 */ /* 0x000fe20000000a00 */
[----:B------:R-:W-:Y:S01]  /*0f20*/  LOP3.LUT R14, R14, 0x1, RZ, 0xc0, !PT ;  /* 0x000000010e0e7812 */ /* 0x000fe200078ec0ff */
[----:B------:R-:W-:Y:S01]  /*0f30*/  UIADD3 UR4, UR7, 0x7f, URZ ;  /* 0x0000007f07047890 */ /* 0x000fe2000fffe03f */
[----:B------:R-:W-:Y:S01]  /*0f40*/  SHF.R.U32.HI R0, RZ, 0x2, R4 ;  /* 0x00000002ff007819 */ /* 0x000fe20000011604 */
[----:B------:R-:W-:Y:S01]  /*0f50*/  IMAD.U32 R3, RZ, RZ, UR6 ;  /* 0x00000006ff037e24 */ /* 0x000fe2000f8e00ff */
[----:B------:R-:W-:Y:S01]  /*0f60*/  SHF.R.U32.HI R5, RZ, 0x1, R5 ;  /* 0x00000001ff057819 */ /* 0x000fe20000011605 */
[----:B------:R-:W-:Y:S01]  /*0f70*/  USHF.R.S32.HI UR5, URZ, 0x1f, UR4 ;  /* 0x0000001f3f057899 */ /* 0x000fe20008011404 */
[----:B------:R-:W3:Y:S01]  /*0f80*/  LDC.64 R126, c[0x0][0x5c8] ;  /* 0x00017200ff7e7b82 */ /* 0x000ee20000000a00 */
[----:B------:R-:W-:Y:S01]  /*0f90*/  LOP3.LUT R122, R4, 0x3, RZ, 0xc0, !PT ;  /* 0x00000003047a7812 */ /* 0x000fe200078ec0ff */
[----:B01----:R-:W-:Y:S01]  /*0fa0*/  IMAD.SHL.U32 R7, R14, 0x40, RZ ;  /* 0x000000400e077824 */ /* 0x003fe200078e00ff */
[----:B------:R-:W-:Y:S01]  /*0fb0*/  LOP3.LUT R0, R0, 0x7, RZ, 0xc0, !PT ;  /* 0x0000000700007812 */ /* 0x000fe200078ec0ff */
[----:B------:R-:W-:Y:S01]  /*0fc0*/  ULEA.HI UR5, UR5, UR4, URZ, 0x7 ;  /* 0x0000000405057291 */ /* 0x000fe2000f8f383f */
[----:B------:R-:W-:Y:S01]  /*0fd0*/  LOP3.LUT R5, R5, 0x30, RZ, 0xc0, !PT ;  /* 0x0000003005057812 */ /* 0x000fe200078ec0ff */
[----:B------:R-:W-:Y:S01]  /*0fe0*/  IMAD R122, R122, -0x2, R3 ;  /* 0xfffffffe7a7a7824 */ /* 0x000fe200078e0203 */
[--C-:B------:R-:W-:Y:S01]  /*0ff0*/  LOP3.LUT R22, R7, 0x40, R0.reuse, 0xe2, !PT ;  /* 0x0000004007167812 */ /* 0x100fe200078ee200 */
[----:B------:R-:W-:Y:S01]  /*1000*/  USHF.R.S32.HI UR43, URZ, 0x7, UR5 ;  /* 0x000000073f2b7899 */ /* 0x000fe20008011405 */
[----:B------:R-:W-:Y:S01]  /*1010*/  IADD3 R3, RZ, -R5, -R0 ;  /* 0x80000005ff037210 */ /* 0x000fe20007ffe800 */
[----:B------:R-:W-:Y:S01]  /*1020*/  IMAD.MOV.U32 R0, RZ, RZ, -0x1 ;  /* 0xffffffffff007424 */ /* 0x000fe200078e00ff */
[----:B------:R-:W-:Y:S01]  /*1030*/  MOV R6, 0x1 ;  /* 0x0000000100067802 */ /* 0x000fe20000000f00 */
[----:B------:R-:W-:Y:S01]  /*1040*/  UISETP.LT.AND UP0, UPT, UR43, 0x1, UPT ;  /* 0x000000012b00788c */ /* 0x000fe2000bf01270 */
[----:B------:R-:W-:Y:S01]  /*1050*/  LOP3.LUT R129, R4, 0x80, RZ, 0xc0, !PT ;  /* 0x0000008004817812 */ /* 0x000fe200078ec0ff */
[----:B------:R-:W-:Y:S01]  /*1060*/  IMAD R3, R14, -0x40, R3 ;  /* 0xffffffc00e037824 */ /* 0x000fe200078e0203 */
[----:B------:R-:W-:Y:S01]  /*1070*/  ULDC UR4, c[0x0][0x284] ;  /* 0x0000a10000047ab9 */ /* 0x000fe20000000800 */
[----:B--2---:R-:W-:Y:S01]  /*1080*/  SHF.L.U32 R0, R0, R123, RZ ;  /* 0x0000007b00007219 */ /* 0x004fe200000006ff */
[----:B------:R-:W-:Y:S01]  /*1090*/  USEL UR44, UR43, 0x1, UP0 ;  /* 0x000000012b2c7887 */ /* 0x000fe20008000000 */
[----:B------:R-:W-:Y:S01]  /*10a0*/  LOP3.LUT R22, R22, R5, RZ, 0xfc, !PT ;  /* 0x0000000516167212 */ /* 0x000fe200078efcff */
[----:B------:R-:W-:Y:S01]  /*10b0*/  IMAD.SHL.U32 R128, R4, 0x2, RZ ;  /* 0x0000000204807824 */ /* 0x000fe200078e00ff */
[----:B------:R-:W-:Y:S01]  /*10c0*/  SHF.L.U32 R123, R6, R123, RZ ;  /* 0x0000007b067b7219 */ /* 0x000fe200000006ff */
[----:B------:R-:W-:Y:S01]  /*10d0*/  VIADD R131, R3, UR4 ;  /* 0x0000000403837c36 */ /* 0x000fe20008000000 */
[----:B------:R-:W-:Y:S01]  /*10e0*/  LOP3.LUT R146, R18, 0x1, RZ, 0xfc, !PT ;  /* 0x0000000112927812 */ /* 0x000fe200078efcff */
[----:B------:R-:W-:Y:S01]  /*10f0*/  IMAD.MOV.U32 R23, RZ, RZ, RZ ;  /* 0x000000ffff177224 */ /* 0x000fe200078e00ff */
[C-C-:B---3--:R-:W-:Y:S01]  /*1100*/  SHF.L.U64.HI R124, R126.reuse, 0x7, R127.reuse ;  /* 0x000000077e7c7819 */ /* 0x148fe2000001027f */
[----:B------:R-:W-:Y:S01]  /*1110*/  UIADD3 UR44, UR43, -UR44, URZ ;  /* 0x8000002c2b2c7290 */ /* 0x000fe2000fffe03f */
[C---:B------:R-:W-:Y:S01]  /*1120*/  SHF.L.U64.HI R125, R126.reuse, 0x3, R127 ;  /* 0x000000037e7d7819 */ /* 0x040fe2000001027f */
[C---:B------:R-:W-:Y:S01]  /*1130*/  IMAD.SHL.U32 R127, R126.reuse, 0x80, RZ ;  /* 0x000000807e7f7824 */ /* 0x040fe200078e00ff */
[----:B------:R-:W-:Y:S01]  /*1140*/  SHF.R.U32.HI R129, RZ, 0x7, R129 ;  /* 0x00000007ff817819 */ /* 0x000fe20000011681 */
[----:B------:R-:W-:Y:S01]  /*1150*/  IMAD.SHL.U32 R126, R126, 0x8, RZ ;  /* 0x000000087e7e7824 */ /* 0x000fe200078e00ff */
[----:B------:R-:W-:Y:S01]  /*1160*/  LOP3.LUT R130, RZ, R0, RZ, 0x33, !PT ;  /* 0x00000000ff827212 */ /* 0x000fe200078e33ff */
[----:B------:R-:W-:Y:S01]  /*1170*/  UMOV UR40, URZ ;  /* 0x0000003f00287c82 */ /* 0x000fe20008000000 */
[----:B------:R-:W-:-:S05]  /*1180*/  UMOV UR42, URZ ;  /* 0x0000003f002a7c82 */ /* 0x000fca0008000000 */
.L_x_222:
[----:B0-----:R-:W0:Y:S01]  /*1190*/  SHFL.IDX PT, R0, R129, RZ, 0x1f ;  /* 0x00001fff81007589 */ /* 0x001e2200000e0000 */
[----:B-1----:R-:W1:Y:S01]  /*11a0*/  S2UR UR7, SR_CgaCtaId ;  /* 0x00000000000779c3 */ /* 0x002e620000008800 */
[----:B------:R-:W-:Y:S01]  /*11b0*/  UMOV UR6, 0x400 ;  /* 0x0000040000067882 */ /* 0x000fe20000000000 */
[----:B0-----:R-:W-:Y:S01]  /*11c0*/  R2UR UR4, R0 ;  /* 0x00000000000472ca */ /* 0x001fe200000e0000 */
[----:B-1----:R-:W-:-:S12]  /*11d0*/  ULEA UR46, UR7, UR6, 0x18 ;  /* 0x00000006072e7291 */ /* 0x002fd8000f8ec03f */
[----:B------:R-:W-:-:S04]  /*11e0*/  ULEA.HI UR5, UR4, UR4, URZ, 0x1 ;  /* 0x0000000404057291 */ /* 0x000fc8000f8f083f */
[----:B------:R-:W-:-:S04]  /*11f0*/  ULOP3.LUT UR5, UR5, 0x7fffe, URZ, 0xc0, !UPT ;  /* 0x0007fffe05057892 */ /* 0x000fc8000f8ec03f */
[----:B------:R-:W-:-:S03]  /*1200*/  UIADD3 UR5, UR4, -UR5, URZ ;  /* 0x8000000504057290 */ /* 0x000fc6000fffe03f */
[----:B------:R-:W-:Y:S01]  /*1210*/  ULDC UR4, c[0x0][0x28c] ;  /* 0x0000a30000047ab9 */ /* 0x000fe20000000800 */
[----:B------:R-:W-:Y:S01]  /*1220*/  ULEA UR5, UR5, UR46, 0xd ;  /* 0x0000002e05057291 */ /* 0x000fe2000f8e683f */
[----:B------:R-:W-:-:S03]  /*1230*/  ISETP.LT.AND P0, PT, RZ, UR4, PT ;  /* 0x00000004ff007c0c */ /* 0x000fc6000bf01270 */
[----:B------:R-:W-:-:S04]  /*1240*/  UIADD3 UR5, UR5, 0x100, URZ ;  /* 0x0000010005057890 */ /* 0x000fc8000fffe03f */
[----:B------:R-:W-:-:S04]  /*1250*/  USHF.R.U32.HI UR5, URZ, 0x4, UR5 ;  /* 0x000000043f057899 */ /* 0x000fc80008011605 */
[----:B------:R-:W-:-:S04]  /*1260*/  ULOP3.LUT UR5, UR5, 0x3fff, URZ, 0xc0, !UPT ;  /* 0x00003fff05057892 */ /* 0x000fc8000f8ec03f */
[----:B------:R-:W-:Y:S01]  /*1270*/  ULOP3.LUT UR45, UR5, 0x10000, URZ, 0xfc, !UPT ;  /* 0x00010000052d7892 */ /* 0x000fe2000f8efc3f */
[----:B--2345:R-:W-:Y:S11]  /*1280*/  @P0 BRA `(.L_x_13) ;  /* 0x0000000000400947 */ /* 0x03cff60003800000 */
[----:B------:R-:W-:Y:S01]  /*1290*/  MOV R0, 0x0 ;  /* 0x0000000000007802 */ /* 0x000fe20000000f00 */
[----:B------:R-:W-:Y:S01]  /*12a0*/  ULDC.64 UR4, c[0x4][0x68] ;  /* 0x01001a0000047ab9 */ /* 0x000fe20000000a00 */
[----:B------:R-:W-:Y:S01]  /*12b0*/  ULDC.64 UR6, c[0x4][0x8] ;  /* 0x0100020000067ab9 */ /* 0x000fe20000000a00 */
[----:B------:R-:W-:Y:S01]  /*12c0*/  MOV R4, UR4 ;  /* 0x0000000400047c02 */ /* 0x000fe20008000f00 */
[----:B------:R0:W1:Y:S01]  /*12d0*/  LDC.64 R14, c[0x4][R0] ;  /* 0x01000000000e7b82 */ /* 0x0000620000000a00 */
[----:B------:R-:W-:Y:S01]  /*12e0*/  IMAD.U32 R5, RZ, RZ, UR5 ;  /* 0x00000005ff057e24 */ /* 0x000fe2000f8e00ff */
[----:B------:R-:W-:Y:S01]  /*12f0*/  ULDC.64 UR4, c[0x4][0x70] ;  /* 0x01001c0000047ab9 */ /* 0x000fe20000000a00 */
[----:B------:R-:W-:Y:S01]  /*1300*/  IMAD.U32 R10, RZ, RZ, UR6 ;  /* 0x00000006ff0a7e24 */ /* 0x000fe2000f8e00ff */
[----:B------:R-:W-:Y:S01]  /*1310*/  MOV R8, 0x1e1 ;  /* 0x000001e100087802 */ /* 0x000fe20000000f00 */
[----:B------:R-:W-:Y:S02]  /*1320*/  IMAD.U32 R6, RZ, RZ, UR4 ;  /* 0x00000004ff067e24 */ /* 0x000fe4000f8e00ff */
[----:B------:R-:W-:-:S02]  /*1330*/  IMAD.U32 R7, RZ, RZ, UR5 ;  /* 0x00000005ff077e24 */ /* 0x000fc4000f8e00ff */
[----:B------:R-:W-:Y:S02]  /*1340*/  IMAD.U32 R11, RZ, RZ, UR7 ;  /* 0x00000007ff0b7e24 */ /* 0x000fe4000f8e00ff */
[----:B------:R-:W-:Y:S02]  /*1350*/  IMAD.MOV.U32 R12, RZ, RZ, 0x1 ;  /* 0x00000001ff0c7424 */ /* 0x000fe400078e00ff */
[----:B0-----:R-:W-:-:S07]  /*1360*/  IMAD.MOV.U32 R13, RZ, RZ, RZ ;  /* 0x000000ffff0d7224 */ /* 0x001fce00078e00ff */
[----:B------:R-:W-:-:S07]  /*1370*/  LEPC R20, `(.L_x_13) ;  /* 0x000000001014794e */ /* 0x000fce0000000000 */
[----:B-1---5:R-:W-:Y:S05]  /*1380*/  CALL.ABS.NOINC R14 ;  /* 0x000000000e007343 */ /* 0x022fea0003c00000 */
.L_x_13:
[----:B------:R-:W-:-:S13]  /*1390*/  ISETP.NE.AND P0, PT, R146, 0x3, PT ;  /* 0x000000039200780c */ /* 0x000fda0003f05270 */
[----:B------:R-:W-:Y:S05]  /*13a0*/  @!P0 BRA `(.L_x_14) ;  /* 0x0000000000048947 */ /* 0x000fea0003800000 */
[----:B------:R-:W-:Y:S01]  /*13b0*/  BPT.TRAP 0x1 ;  /* 0x000000040000795c */ /* 0x000fe20000300000 */
.L_x_14:
[----:B------:R-:W-:Y:S02]  /*13c0*/  IMAD.U32 R3, RZ, RZ, UR42 ;  /* 0x0000002aff037e24 */ /* 0x000fe4000f8e00ff */
[----:B------:R-:W-:-:S03]  /*13d0*/  IMAD.U32 R0, RZ, RZ, UR40 ;  /* 0x00000028ff007e24 */ /* 0x000fc6000f8e00ff */
[----:B------:R-:W-:Y:S02]  /*13e0*/  LEA R3, R3, UR46, 0x3 ;  /* 0x0000002e03037c11 */ /* 0x000fe4000f8e18ff */
[----:B------:R-:W-:-:S04]  /*13f0*/  SHF.L.U32 R0, R0, 0x1f, RZ ;  /* 0x0000001f00007819 */ /* 0x000fc800000006ff */
[----:B------:R0:W1:Y:S01]  /*1400*/  SYNCS.PHASECHK.TRANS64.TRYWAIT P1, [R3+URZ], R0 ;  /* 0x00000000030075a7 */ /* 0x000062000802017f */
[----:B------:R-:W-:Y:S05]  /*1410*/  @!P0 BRA `(.L_x_15) ;  /* 0x0000000000048947 */ /* 0x000fea0003800000 */
[----:B------:R-:W-:Y:S01]  /*1420*/  BPT.TRAP 0x1 ;  /* 0x000000040000795c */ /* 0x000fe20000300000 */
.L_x_15:
[----:B------:R-:W-:-:S05]  /*1430*/  IMAD.U32 R4, RZ, RZ, UR44 ;  /* 0x0000002cff047e24 */ /* 0x000fca000f8e00ff */
[----:B------:R-:W-:Y:S01]  /*1440*/  ISETP.GE.AND P2, PT, R4, 0x1, PT ;  /* 0x000000010400780c */ /* 0x000fe20003f46270 */
[----:B-1----:R-:W-:-:S12]  /*1450*/  @P1 BRA `(.L_x_16) ;  /* 0x0000000000081947 */ /* 0x002fd80003800000 */
[----:B------:R-:W1:Y:S02]  /*1460*/  SYNCS.PHASECHK.TRANS64.TRYWAIT P1, [R3+URZ], R0 ;  /* 0x00000000030075a7 */ /* 0x000e64000802017f */
[----:B-1----:R-:W-:Y:S05]  /*1470*/  @!P1 BRA `(.L_x_17) ;  /* 0x0000009800189947 */ /* 0x002fea0003800000 */
.L_x_16:
[----:B------:R-:W-:Y:S05]  /*1480*/  WARPSYNC.ALL ;  /* 0x0000000000007948 */ /* 0x000fea0003800000 */
[----:B------:R-:W-:Y:S01]  /*1490*/  UIADD3 UR4, UR46, 0x20100, URZ ;  /* 0x000201002e047890 */ /* 0x000fe2000fffe03f */
[----:B------:R-:W-:Y:S01]  /*14a0*/  WARPGROUP.ARRIVE ;  /* 0x00000000000079c5 */ /* 0x000fe20000000000 */
[----:B------:R-:W-:Y:S02]  /*14b0*/  ULEA UR6, UR42, UR45, 0xc ;  /* 0x0000002d2a067291 */ /* 0x000fe4000f8e603f */
[----:B------:R-:W-:Y:S01]  /*14c0*/  USHF.R.U32.HI UR4, URZ, 0x4, UR4 ;  /* 0x000000043f047899 */ /* 0x000fe20008011604 */
[----:B------:R-:W-:Y:S01]  /*14d0*/  UMOV UR13, 0x40000040 ;  /* 0x40000040000d7882 */ /* 0x000fe20000000000 */
[----:B------:R-:W-:-:S02]  /*14e0*/  UMOV UR15, 0x40000040 ;  /* 0x40000040000f7882 */ /* 0x000fc40000000000 */
[----:B------:R-:W-:Y:S01]  /*14f0*/  ULOP3.LUT UR4, UR4, 0x3fff, URZ, 0xc0, !UPT ;  /* 0x00003fff04047892 */ /* 0x000fe2000f8ec03f */
[----:B------:R-:W-:-:S03]  /*1500*/  UMOV UR12, UR6 ;  /* 0x00000006000c7c82 */ /* 0x000fc60008000000 */
[----:B------:R-:W-:-:S04]  /*1510*/  ULOP3.LUT UR8, UR4, 0x10000, URZ, 0xfc, !UPT ;  /* 0x0001000004087892 */ /* 0x000fc8000f8efc3f */
[----:B------:R-:W-:-:S07]  /*1520*/  UIMAD UR4, UR42, 0x600, UR8 ;  /* 0x000006002a0478a4 */ /* 0x000fce000f8e0208 */
[----:B------:R-:W-:Y:S02]  /*1530*/  UMOV UR14, UR4 ;  /* 0x00000004000e7c82 */ /* 0x000fe40008000000 */
[----:B------:R-:W-:Y:S01]  /*1540*/  HGMMA.64x96x16.F32.BF16 R72, gdesc[UR12], RZ, !UPT, gsb0 ;  /* 0x016000000c4879f0 */ /* 0x000fe2000c0018ff */
[----:B------:R-:W-:Y:S01]  /*1550*/  UIADD3 UR12, UR6, 0x400, URZ ;  /* 0x00000400060c7890 */ /* 0x000fe2000fffe03f */
[----:B------:R-:W-:Y:S01]  /*1560*/  UMOV UR13, 0x40000040 ;  /* 0x40000040000d7882 */ /* 0x000fe20000000000 */
[----:B------:R-:W-:Y:S02]  /*1570*/  WARPGROUP.DEPBAR.LE gsb0, 0x0 ;  /* 0x00008000000079c5 */ /* 0x000fe40000010000 */
[----:B------:R-:W-:-:S06]  /*1580*/  WARPGROUP.ARRIVE ;  /* 0x00000000000079c5 */ /* 0x000fcc0000000000 */
[----:B------:R-:W-:Y:S01]  /*1590*/  HGMMA.64x96x16.F32.BF16 R24, gdesc[UR12], RZ, !UPT, gsb0 ;  /* 0x016000000c1879f0 */ /* 0x000fe2000c0018ff */
[----:B------:R-:W-:Y:S02]  /*15a0*/  UIADD3 UR12, UR6, 0x2, URZ ;  /* 0x00000002060c7890 */ /* 0x000fe4000fffe03f */
[----:B------:R-:W-:Y:S01]  /*15b0*/  UIADD3 UR14, UR4, 0x2, URZ ;  /* 0x00000002040e7890 */ /* 0x000fe2000fffe03f */
[----:B------:R-:W-:Y:S01]  /*15c0*/  UMOV UR13, 0x40000040 ;  /* 0x40000040000d7882 */ /* 0x000fe20000000000 */
[----:B------:R-:W-:Y:S01]  /*15d0*/  UMOV UR15, 0x40000040 ;  /* 0x40000040000f7882 */ /* 0x000fe20000000000 */
[----:B------:R-:W-:Y:S02]  /*15e0*/  WARPGROUP.DEPBAR.LE gsb0, 0x0 ;  /* 0x00008000000079c5 */ /* 0x000fe40000010000 */
[----:B------:R-:W-:-:S06]  /*15f0*/  WARPGROUP.ARRIVE ;  /* 0x00000000000079c5 */ /* 0x000fcc0000000000 */
[----:B------:R-:W-:Y:S01]  /*1600*/  HGMMA.64x96x16.F32.BF16 R72, gdesc[UR12], R72, gsb0 ;  /* 0x016000000c4879f0 */ /* 0x000fe20008001848 */
[----:B------:R-:W-:Y:S01]  /*1610*/  UIADD3 UR12, UR6, 0x402, URZ ;  /* 0x00000402060c7890 */ /* 0x000fe2000fffe03f */
[----:B------:R-:W-:Y:S01]  /*1620*/  UMOV UR13, 0x40000040 ;  /* 0x40000040000d7882 */ /* 0x000fe20000000000 */
[----:B------:R-:W-:Y:S02]  /*1630*/  WARPGROUP.DEPBAR.LE gsb0, 0x0 ;  /* 0x00008000000079c5 */ /* 0x000fe40000010000 */
[----:B------:R-:W-:-:S06]  /*1640*/  WARPGROUP.ARRIVE ;  /* 0x00000000000079c5 */ /* 0x000fcc0000000000 */
[----:B------:R-:W-:Y:S01]  /*1650*/  HGMMA.64x96x16.F32.BF16 R24, gdesc[UR12], R24, gsb0 ;  /* 0x016000000c1879f0 */ /* 0x000fe20008001818 */
        /* <DEDUP_REMOVED lines=71> */
[----:B------:R-:W-:Y:S03]  /*1ad0*/  HGMMA.64x96x16.F32.BF16 R24, gdesc[UR12], R24, gsb0 ;  /* 0x016000000c1879f0 */ /* 0x000fe60008001818 */
[----:B------:R-:W-:Y:S02]  /*1ae0*/  WARPGROUP.DEPBAR.LE gsb0, 0x0 ;  /* 0x00008000000079c5 */ /* 0x000fe40000010000 */
[----:B------:R-:W-:Y:S05]  /*1af0*/  @!P2 BRA `(.L_x_18) ;  /* 0x00000008002ca947 */ /* 0x000fea0003800000 */
[----:B------:R-:W-:Y:S01]  /*1b00*/  UIADD3 UR13, UR42, 0x1, URZ ;  /* 0x000000012a0d7890 */ /* 0x000fe2000fffe03f */
[----:B01----:R-:W-:Y:S01]  /*1b10*/  MOV R0, UR44 ;  /* 0x0000002c00007c02 */ /* 0x003fe20008000f00 */
[----:B------:R-:W-:Y:S02]  /*1b20*/  UMOV UR9, UR42 ;  /* 0x0000002a00097c82 */ /* 0x000fe40008000000 */
[----:B------:R-:W-:-:S04]  /*1b30*/  UISETP.NE.AND UP0, UPT, UR13, 0x2, UPT ;  /* 0x000000020d00788c */ /* 0x000fc8000bf05270 */
[----:B------:R-:W-:Y:S02]  /*1b40*/  USEL UR4, URZ, 0x1, UP0 ;  /* 0x000000013f047887 */ /* 0x000fe40008000000 */
[----:B------:R-:W-:Y:S02]  /*1b50*/  USEL UR13, UR13, URZ, UP0 ;  /* 0x0000003f0d0d7287 */ /* 0x000fe40008000000 */
[----:B------:R-:W-:-:S06]  /*1b60*/  ULOP3.LUT UR4, UR40, UR4, URZ, 0x3c, !UPT ;  /* 0x0000000428047292 */ /* 0x000fcc000f8e3c3f */
[----:B------:R-:W-:-:S07]  /*1b70*/  IMAD.U32 R5, RZ, RZ, UR4 ;  /* 0x00000004ff057e24 */ /* 0x000fce000f8e00ff */
.L_x_25:
[----:B01----:R-:W-:Y:S05]  /*1b80*/  @!P0 BRA `(.L_x_19) ;  /* 0x0000000000048947 */ /* 0x003fea0003800000 */
[----:B------:R-:W-:Y:S01]  /*1b90*/  BPT.TRAP 0x1 ;  /* 0x000000040000795c */ /* 0x000fe20000300000 */
.L_x_19:
[----:B------:R-:W0:Y:S01]  /*1ba0*/  S2UR UR4, SR_CgaCtaId ;  /* 0x00000000000479c3 */ /* 0x000e220000008800 */
[----:B------:R-:W-:Y:S01]  /*1bb0*/  UMOV UR10, 0x400 ;  /* 0x00000400000a7882 */ /* 0x000fe20000000000 */
[----:B------:R-:W-:Y:S01]  /*1bc0*/  SHF.L.U32 R3, R5, 0x1f, RZ ;  /* 0x0000001f05037819 */ /* 0x000fe200000006ff */
[----:B0-----:R-:W-:-:S04]  /*1bd0*/  ULEA UR10, UR4, UR10, 0x18 ;  /* 0x0000000a040a7291 */ /* 0x001fc8000f8ec03f */
[----:B------:R-:W-:-:S09]  /*1be0*/  ULEA UR4, UR13, UR10, 0x3 ;  /* 0x0000000a0d047291 */ /* 0x000fd2000f8e183f */
[----:B------:R0:W1:Y:S01]  /*1bf0*/  SYNCS.PHASECHK.TRANS64.TRYWAIT P1, [UR4], R3 ;  /* 0x00000003ff0075a7 */ /* 0x0000620008020144 */
[----:B------:R-:W-:Y:S05]  /*1c00*/  @!P0 BRA `(.L_x_20) ;  /* 0x0000000000048947 */ /* 0x000fea0003800000 */
[----:B------:R-:W-:Y:S01]  /*1c10*/  BPT.TRAP 0x1 ;  /* 0x000000040000795c */ /* 0x000fe20000300000 */
.L_x_20:
[----:B-1----:R-:W-:Y:S05]  /*1c20*/  @P1 BRA `(.L_x_21) ;  /* 0x0000000000081947 */ /* 0x002fea0003800000 */
[----:B------:R-:W1:Y:S02]  /*1c30*/  SYNCS.PHASECHK.TRANS64.TRYWAIT P1, [UR4], R3 ;  /* 0x00000003ff0075a7 */ /* 0x000e640008020144 */
[----:B-1----:R-:W-:Y:S05]  /*1c40*/  @!P1 BRA `(.L_x_22) ;  /* 0x0000009000389947 */ /* 0x002fea0003800000 */
.L_x_21:
[----:B------:R-:W-:Y:S01]  /*1c50*/  ULEA UR12, UR13, UR45, 0xc ;  /* 0x0000002d0d0c7291 */ /* 0x000fe2000f8e603f */
[----:B------:R-:W-:Y:S01]  /*1c60*/  WARPGROUP.ARRIVE ;  /* 0x00000000000079c5 */ /* 0x000fe20000000000 */
[----:B------:R-:W-:Y:S01]  /*1c70*/  UIMAD UR11, UR13, 0x600, UR8 ;  /* 0x000006000d0b78a4 */ /* 0x000fe2000f8e0208 */
[----:B------:R-:W-:Y:S01]  /*1c80*/  UMOV UR5, 0x40000040 ;  /* 0x4000004000057882 */ /* 0x000fe20000000000 */
[----:B------:R-:W-:-:S03]  /*1c90*/  UMOV UR7, 0x40000040 ;  /* 0x4000004000077882 */ /* 0x000fc60000000000 */
[----:B------:R-:W-:Y:S02]  /*1ca0*/  UMOV UR4, UR12 ;  /* 0x0000000c00047c82 */ /* 0x000fe40008000000 */
[----:B------:R-:W-:Y:S02]  /*1cb0*/  UMOV UR6, UR11 ;  /* 0x0000000b00067c82 */ /* 0x000fe40008000000 */
        /* <DEDUP_REMOVED lines=92> */
[----:B------:R-:W-:Y:S01]  /*2280*/  BPT.TRAP 0x1 ;  /* 0x000000040000795c */ /* 0x000fe20000300000 */
.L_x_23:
[----:B------:R-:W-:Y:S01]  /*2290*/  ULEA UR10, UR9, UR10, 0x3 ;  /* 0x0000000a090a7291 */ /* 0x000fe2000f8e183f */
[----:B------:R-:W-:-:S03]  /*22a0*/  ISETP.GT.U32.AND P1, PT, R18, 0x1, PT ;  /* 0x000000011200780c */ /* 0x000fc60003f24070 */
[----:B------:R-:W-:-:S04]  /*22b0*/  UIADD3 UR10, UR10, 0x10, URZ ;  /* 0x000000100a0a7890 */ /* 0x000fc8000fffe03f */
[----:B------:R-:W-:-:S09]  /*22c0*/  UPRMT UR10, URZ, 0x654, UR10 ;  /* 0x000006543f0a7896 */ /* 0x000fd2000800000a */
[----:B------:R-:W-:Y:S01]  /*22d0*/  SYNCS.ARRIVE.TRANS64.RED.A1T0 RZ, [UR10], RZ ;  /* 0x000000ffffff79a7 */ /* 0x000fe2000810040a */
[----:B------:R-:W-:Y:S05]  /*22e0*/  @P1 BRA `(.L_x_24) ;  /* 0x0000000000041947 */ /* 0x000fea0003800000 */
[----:B------:R-:W-:Y:S01]  /*22f0*/  BPT.TRAP 0x1 ;  /* 0x000000040000795c */ /* 0x000fe20000300000 */
.L_x_24:
[----:B------:R-:W-:Y:S01]  /*2300*/  UIADD3 UR13, UR13, 0x1, URZ ;  /* 0x000000010d0d7890 */ /* 0x000fe2000fffe03f */
[C---:B------:R-:W-:Y:S01]  /*2310*/  ISETP.GT.AND P1, PT, R0.reuse, 0x1, PT ;  /* 0x000000010000780c */ /* 0x040fe20003f24270 */
[----:B------:R-:W-:Y:S01]  /*2320*/  UIADD3 UR9, UR9, 0x1, URZ ;  /* 0x0000000109097890 */ /* 0x000fe2000fffe03f */
[----:B------:R-:W-:Y:S01]  /*2330*/  VIADD R0, R0, 0xffffffff ;  /* 0xffffffff00007836 */ /* 0x000fe20000000000 */
[----:B------:R-:W-:Y:S02]  /*2340*/  UISETP.NE.AND UP0, UPT, UR13, 0x2, UPT ;  /* 0x000000020d00788c */ /* 0x000fe4000bf05270 */
[----:B------:R-:W-:Y:S02]  /*2350*/  UISETP.NE.AND UP1, UPT, UR9, 0x2, UPT ;  /* 0x000000020900788c */ /* 0x000fe4000bf25270 */
[----:B------:R-:W-:Y:S02]  /*2360*/  USEL UR4, URZ, 0x1, UP0 ;  /* 0x000000013f047887 */ /* 0x000fe40008000000 */
[----:B------:R-:W-:-:S02]  /*2370*/  USEL UR13, UR13, URZ, UP0 ;  /* 0x0000003f0d0d7287 */ /* 0x000fc40008000000 */
[----:B------:R-:W-:Y:S02]  /*2380*/  USEL UR9, UR9, URZ, UP1 ;  /* 0x0000003f09097287 */ /* 0x000fe40008800000 */
[----:B------:R-:W-:Y:S01]  /*2390*/  LOP3.LUT R5, R5, UR4, RZ, 0x3c, !PT ;  /* 0x0000000405057c12 */ /* 0x000fe2000f8e3cff */
[----:B------:R-:W-:Y:S09]  /*23a0*/  @P1 BRA `(.L_x_25) ;  /* 0xfffffff400f41947 */ /* 0x000ff2000383ffff */
.L_x_18:
[----:B01----:R-:W0:Y:S02]  /*23b0*/  LDC R0, c[0x0][0x28c] ;  /* 0x0000a300ff007b82 */ /* 0x003e240000000800 */
[----:B0-----:R-:W-:-:S13]  /*23c0*/  ISETP.GE.AND P1, PT, R0, 0x1, PT ;  /* 0x000000010000780c */ /* 0x001fda0003f26270 */
[----:B------:R-:W-:Y:S05]  /*23d0*/  @!P1 BRA `(.L_x_26) ;  /* 0x0000000000389947 */ /* 0x000fea0003800000 */
[----:B------:R-:W-:Y:S05]  /*23e0*/  @!P0 BRA `(.L_x_27) ;  /* 0x0000000000048947 */ /* 0x000fea0003800000 */
[----:B------:R-:W-:Y:S01]  /*23f0*/  BPT.TRAP 0x1 ;  /* 0x000000040000795c */ /* 0x000fe20000300000 */
.L_x_27:
[----:B------:R-:W0:Y:S01]  /*2400*/  S2UR UR6, SR_CgaCtaId ;  /* 0x00000000000679c3 */ /* 0x000e220000008800 */
[----:B------:R-:W-:Y:S01]  /*2410*/  UIADD3 UR4, UR44, UR42, URZ ;  /* 0x0000002a2c047290 */ /* 0x000fe2000fffe03f */
[----:B------:R-:W-:Y:S01]  /*2420*/  ISETP.GT.U32.AND P0, PT, R18, 0x1, PT ;  /* 0x000000011200780c */ /* 0x000fe20003f04070 */
[----:B------:R-:W-:Y:S02]  /*2430*/  UMOV UR5, 0x400 ;  /* 0x0000040000057882 */ /* 0x000fe40000000000 */
[----:B------:R-:W-:-:S04]  /*2440*/  USHF.L.U32 UR4, UR4, 0x3, URZ ;  /* 0x0000000304047899 */ /* 0x000fc8000800063f */
[----:B------:R-:W-:Y:S02]  /*2450*/  ULOP3.LUT UR4, UR4, 0x8, URZ, 0xc0, !UPT ;  /* 0x0000000804047892 */ /* 0x000fe4000f8ec03f */
[----:B0-----:R-:W-:-:S04]  /*2460*/  ULEA UR5, UR6, UR5, 0x18 ;  /* 0x0000000506057291 */ /* 0x001fc8000f8ec03f */
[----:B------:R-:W-:-:S04]  /*2470*/  UIADD3 UR4, UR5, 0x10, UR4 ;  /* 0x0000001005047890 */ /* 0x000fc8000fffe004 */
[----:B------:R-:W-:-:S09]  /*2480*/  UPRMT UR4, URZ, 0x654, UR4 ;  /* 0x000006543f047896 */ /* 0x000fd20008000004 */
[----:B------:R-:W-:Y:S01]  /*2490*/  SYNCS.ARRIVE.TRANS64.RED.A1T0 RZ, [UR4], RZ ;  /* 0x000000ffffff79a7 */ /* 0x000fe20008100404 */
[----:B------:R-:W-:Y:S05]  /*24a0*/  @P0 BRA `(.L_x_26) ;  /* 0x0000000000040947 */ /* 0x000fea0003800000 */
[----:B------:R-:W-:Y:S01]  /*24b0*/  BPT.TRAP 0x1 ;  /* 0x000000040000795c */ /* 0x000fe20000300000 */
.L_x_26:
[----:B------:R-:W-:Y:S01]  /*24c0*/  UIADD3 UR42, UR43, UR42, URZ ;  /* 0x0000002a2b2a7290 */ /* 0x000fe2000fffe03f */
[----:B------:R-:W-:Y:S01]  /*24d0*/  IMAD R3, R132, 0x60, RZ ;  /* 0x0000006084037824 */ /* 0x000fe200078e02ff */
[----:B------:R-:W-:Y:S01]  /*24e0*/  ULDC UR10, c[0x0][0x288] ;  /* 0x0000a200000a7ab9 */ /* 0x000fe20000000800 */
[----:B------:R-:W-:Y:S01]  /*24f0*/  SHF.R.S32.HI R15, RZ, 0x1f, R19 ;  /* 0x0000001fff0f7819 */ /* 0x000fe20000011413 */
[----:B------:R-:W-:Y:S01]  /*2500*/  USHF.R.U32.HI UR4, URZ, 0x1, UR42 ;  /* 0x000000013f047899 */ /* 0x000fe2000801162a */
[----:B------:R-:W-:Y:S01]  /*2510*/  IMAD.SHL.U32 R136, R133, 0x100, RZ ;  /* 0x0000010085887824 */ /* 0x000fe200078e00ff */
[C---:B------:R-:W-:Y:S01]  /*2520*/  LOP3.LUT R4, R3.reuse, 0x6, R128, 0xf8, !PT ;  /* 0x0000000603047812 */ /* 0x040fe200078ef880 */
[----:B------:R-:W-:Y:S01]  /*2530*/  ULDC.64 UR6, c[0x0][0x5d0] ;  /* 0x0001740000067ab9 */ /* 0x000fe20000000a00 */
[----:B------:R-:W-:Y:S01]  /*2540*/  ULOP3.LUT UR4, UR4, 0x1, URZ, 0xc0, !UPT ;  /* 0x0000000104047892 */ /* 0x000fe2000f8ec03f */
[----:B------:R-:W-:Y:S01]  /*2550*/  ISETP.GE.AND P0, PT, R3, UR10, PT ;  /* 0x0000000a03007c0c */ /* 0x000fe2000bf06270 */
[----:B------:R-:W-:Y:S01]  /*2560*/  ULDC UR11, c[0x0][0x284] ;  /* 0x0000a100000b7ab9 */ /* 0x000fe20000000800 */
[----:B------:R-:W-:Y:S01]  /*2570*/  SHF.R.S32.HI R5, RZ, 0x1f, R4 ;  /* 0x0000001fff057819 */ /* 0x000fe20000011404 */
[----:B------:R-:W-:Y:S01]  /*2580*/  IMAD R0, R15, UR6, RZ ;  /* 0x000000060f007c24 */ /* 0x000fe2000f8e02ff */
[----:B------:R-:W-:Y:S01]  /*2590*/  UISETP.GT.U32.AND UP1, UPT, UR42, 0x1, UPT ;  /* 0x000000012a00788c */ /* 0x000fe2000bf24070 */
[----:B------:R-:W-:Y:S01]  /*25a0*/  ISETP.GE.OR P0, PT, R136, UR11, P0 ;  /* 0x0000000b88007c0c */ /* 0x000fe20008706670 */
[----:B------:R-:W-:Y:S01]  /*25b0*/  UISETP.NE.U32.AND UP0, UPT, UR4, 0x1, UPT ;  /* 0x000000010400788c */ /* 0x000fe2000bf05070 */
[C---:B------:R-:W-:Y:S01]  /*25c0*/  IMAD R11, R19.reuse, UR7, R0 ;  /* 0x00000007130b7c24 */ /* 0x040fe2000f8e0200 */
[----:B------:R-:W-:Y:S01]  /*25d0*/  UISETP.LT.U32.AND UP1, UPT, UR43, 0x2, UP1 ;  /* 0x000000022b00788c */ /* 0x000fe20008f21070 */
[----:B------:R-:W-:Y:S01]  /*25e0*/  IMAD.WIDE.U32 R6, R19, UR6, R4 ;  /* 0x0000000613067c25 */ /* 0x000fe2000f8e0004 */
[----:B------:R-:W-:Y:S01]  /*25f0*/  UISETP.GT.U32.AND UP0, UPT, UR43, 0x1, !UP0 ;  /* 0x000000012b00788c */ /* 0x000fe2000c704070 */
[----:B------:R-:W-:-:S02]  /*2600*/  ULDC.64 UR8, c[0x0][0x5c8] ;  /* 0x0001720000087ab9 */ /* 0x000fc40000000a00 */
[----:B------:R-:W-:Y:S01]  /*2610*/  IMAD.WIDE R8, R133, 0x100, R22 ;  /* 0x0000010085087825 */ /* 0x000fe200078e0216 */
[----:B------:R-:W-:Y:S02]  /*2620*/  USEL UR5, URZ, 0x1, !UP1 ;  /* 0x000000013f057887 */ /* 0x000fe4000c800000 */
[----:B------:R-:W-:Y:S01]  /*2630*/  USEL UR4, URZ, 0x1, !UP0 ;  /* 0x000000013f047887 */ /* 0x000fe2000c000000 */
[----:B------:R-:W-:Y:S01]  /*2640*/  IMAD.IADD R7, R7, 0x1, R11 ;  /* 0x0000000107077824 */ /* 0x000fe200078e020b */
[----:B------:R-:W-:Y:S01]  /*2650*/  ULOP3.LUT UR42, UR42, 0x1, URZ, 0xc0, !UPT ;  /* 0x000000012a2a7892 */ /* 0x000fe2000f8ec03f */
[----:B------:R-:W-:Y:S01]  /*2660*/  IMAD R11, R9, UR8, RZ ;  /* 0x00000008090b7c24 */ /* 0x000fe2000f8e02ff */
[----:B------:R-:W-:Y:S01]  /*2670*/  ULOP3.LUT UR40, UR4, UR40, UR5, 0x96, !UPT ;  /* 0x0000002804287292 */ /* 0x000fe2000f8e9605 */
[----:B------:R-:W-:-:S04]  /*2680*/  IMAD.WIDE.U32 R142, R8, UR8, R6 ;  /* 0x00000008088e7c25 */ /* 0x000fc8000f8e0006 */
[----:B------:R-:W-:Y:S02]  /*2690*/  IMAD R11, R8, UR9, R11 ;  /* 0x00000009080b7c24 */ /* 0x000fe4000f8e020b */
[----:B------:R-:W-:Y:S01]  /*26a0*/  IMAD.MOV.U32 R0, RZ, RZ, -0x1 ;  /* 0xffffffffff007424 */ /* 0x000fe200078e00ff */
[----:B------:R-:W-:Y:S06]  /*26b0*/  @P0 BRA `(.L_x_28) ;  /* 0x0000006800a40947 */ /* 0x000fec0003800000 */
[----:B-----5:R-:W-:Y:S01]  /*26c0*/  FSETP.NEU.AND P1, PT, R121, RZ, PT ;  /* 0x000000ff7900720b */ /* 0x020fe20003f2d000 */
[----:B------:R-:W-:Y:S01]  /*26d0*/  IMAD.IADD R3, R122, 0x1, -R3 ;  /* 0x000000017a037824 */ /* 0x000fe200078e0a03 */
[----:B------:R-:W-:Y:S01]  /*26e0*/  IADD3 R136, R131, -R136, RZ ;  /* 0x8000008883887210 */ /* 0x000fe20007ffe0ff */
[----:B------:R-:W-:Y:S01]  /*26f0*/  BSSY B0, `(.L_x_28) ;  /* 0x00006a5000007945 */ /* 0x000fe20003800000 */
[----:B------:R-:W-:Y:S02]  /*2700*/  IMAD.IADD R145, R143, 0x1, R11 ;  /* 0x000000018f917824 */ /* 0x000fe400078e020b */
[----:B------:R-:W-:-:S04]  /*2710*/  ISETP.GT.AND P3, PT, R136, RZ, PT ;  /* 0x000000ff8800720c */ /* 0x000fc80003f64270 */
[----:B------:R-:W-:-:S03]  /*2720*/  ISETP.GT.AND P0, PT, R3, RZ, P3 ;  /* 0x000000ff0300720c */ /* 0x000fc60001f04270 */
[----:B------:R-:W-:Y:S10]  /*2730*/  @!P1 BRA `(.L_x_29) ;  /* 0x0000004800dc9947 */ /* 0x000ff40003800000 */
[----:B------:R-:W0:Y:S01]  /*2740*/  LDC.64 R10, c[0x0][0x5b8] ;  /* 0x00016e00ff0a7b82 */ /* 0x000e220000000a00 */
[----:B------:R-:W-:-:S07]  /*2750*/  ULDC.64 UR4, c[0x0][0x5c0] ;  /* 0x0001700000047ab9 */ /* 0x000fce0000000a00 */
[----:B------:R-:W1:Y:S08]  /*2760*/  LDC.64 R12, c[0x0][0x5b0] ;  /* 0x00016c00ff0c7b82 */ /* 0x000e700000000a00 */
[----:B------:R-:W2:Y:S01]  /*2770*/  LDC.64 R6, c[0x0][0x5a8] ;  /* 0x00016a00ff067b82 */ /* 0x000ea20000000a00 */
[----:B0-----:R-:W-:-:S04]  /*2780*/  IMAD R14, R15, R10, RZ ;  /* 0x0000000a0f0e7224 */ /* 0x001fc800078e02ff */
[C---:B------:R-:W-:Y:S02]  /*2790*/  IMAD R11, R19.reuse, R11, R14 ;  /* 0x0000000b130b7224 */ /* 0x040fe400078e020e */
[----:B------:R-:W-:-:S04]  /*27a0*/  IMAD.WIDE.U32 R14, R19, R10, R4 ;  /* 0x0000000a130e7225 */ /* 0x000fc800078e0004 */
[----:B-1----:R-:W-:Y:S02]  /*27b0*/  IMAD R20, R9, R12, RZ ;  /* 0x0000000c09147224 */ /* 0x002fe400078e02ff */
[----:B------:R-:W-:Y:S02]  /*27c0*/  IMAD.IADD R21, R15, 0x1, R11 ;  /* 0x000000010f157824 */ /* 0x000fe400078e020b */
[----:B------:R-:W-:Y:S02]  /*27d0*/  IMAD R143, R8, R13, R20 ;  /* 0x0000000d088f7224 */ /* 0x000fe400078e0214 */
[----:B------:R-:W-:-:S04]  /*27e0*/  IMAD.MOV.U32 R20, RZ, RZ, R14 ;  /* 0x000000ffff147224 */ /* 0x000fc800078e000e */
[----:B------:R-:W-:-:S04]  /*27f0*/  IMAD.WIDE.U32 R132, R8, R12, R20 ;  /* 0x0000000c08847225 */ /* 0x000fc800078e0014 */
[----:B------:R-:W-:Y:S01]  /*2800*/  IMAD.IADD R133, R133, 0x1, R143 ;  /* 0x0000000185857824 */ /* 0x000fe200078e028f */
[----:B--2---:R-:W-:-:S04]  /*2810*/  LEA R134, P1, R132, R6, 0x1 ;  /* 0x0000000684867211 */ /* 0x004fc800078208ff */
[----:B------:R-:W-:-:S05]  /*2820*/  LEA.HI.X R135, R132, R7, R133, 0x1, P1 ;  /* 0x0000000784877211 */ /* 0x000fca00008f0c85 */
[----:B------:R0:W2:Y:S01]  /*2830*/  @P0 LDG.E.LTC128B.U16 R137, desc[UR36][R134.64] ;  /* 0x0000002486890981 */ /* 0x0000a2000c1e1520 */
[----:B------:R-:W-:Y:S01]  /*2840*/  IMAD.WIDE.U32 R138, R8, R12, R4 ;  /* 0x0000000c088a7225 */ /* 0x000fe200078e0004 */
[----:B------:R-:W-:Y:S03]  /*2850*/  BSSY B1, `(.L_x_30) ;  /* 0x0000012000017945 */ /* 0x000fe60003800000 */
[----:B------:R-:W-:Y:S02]  /*2860*/  IMAD.IADD R139, R143, 0x1, R139 ;  /* 0x000000018f8b7824 */ /* 0x000fe400078e028b */
[----:B------:R-:W-:-:S04]  /*2870*/  IMAD.WIDE.U32 R140, R19, R10, R138 ;  /* 0x0000000a138c7225 */ /* 0x000fc800078e008a */
[----:B0-----:R-:W-:Y:S01]  /*2880*/  IMAD.SHL.U32 R134, R12, 0x8, RZ ;  /* 0x000000080c867824 */ /* 0x001fe200078e00ff */
[----:B------:R-:W-:Y:S02]  /*2890*/  LEA R138, P2, R140, R6, 0x1 ;  /* 0x000000068c8a7211 */ /* 0x000fe400078408ff */
[----:B--2---:R-:W-:-:S05]  /*28a0*/  SHF.L.U32 R132, R137, 0x10, RZ ;  /* 0x0000001089847819 */ /* 0x004fca00000006ff */
[----:B------:R-:W-:Y:S01]  /*28b0*/  FMUL R133, R132, R121 ;  /* 0x0000007984857220 */ /* 0x000fe20000400000 */
[----:B------:R-:W-:-:S03]  /*28c0*/  LEA R132, P1, R142, UR4, 0x1 ;  /* 0x000000048e847c11 */ /* 0x000fc6000f8208ff */
[----:B------:R-:W-:Y:S01]  /*28d0*/  FFMA R133, R72, R120, R133 ;  /* 0x0000007848857223 */ /* 0x000fe20000000085 */
[----:B------:R-:W-:-:S04]  /*28e0*/  IMAD.IADD R72, R11, 0x1, R141 ;  /* 0x000000010b487824 */ /* 0x000fc800078e028d */
[----:B------:R-:W-:Y:S02]  /*28f0*/  F2FP.BF16.F32.PACK_AB R135, RZ, R133 ;  /* 0x00000085ff87723e */ /* 0x000fe400000010ff */
[----:B------:R-:W-:Y:S02]  /*2900*/  LEA.HI.X R133, R142, UR5, R145, 0x1, P1 ;  /* 0x000000058e857c11 */ /* 0x000fe400088f0c91 */
[----:B------:R-:W-:Y:S02]  /*2910*/  ISETP.GT.AND P1, PT, R3, 0x1, P3 ;  /* 0x000000010300780c */ /* 0x000fe40001f24270 */
[----:B------:R-:W-:Y:S01]  /*2920*/  LEA.HI.X R139, R140, R7, R72, 0x1, P2 ;  /* 0x000000078c8b7211 */ /* 0x000fe200010f0c48 */
[----:B------:R0:W-:Y:S02]  /*2930*/  @P0 STG.E.U16 desc[UR36][R132.64], R135 ;  /* 0x0000008784000986 */ /* 0x0001e4000c101524 */
[----:B0-----:R-:W-:-:S08]  /*2940*/  SHF.L.U64.HI R135, R12, 0x3, R13 ;  /* 0x000000030c877819 */ /* 0x001fd0000001020d */
[----:B------:R-:W-:Y:S05]  /*2950*/  @!P1 BRA `(.L_x_31) ;  /* 0x0000000000049947 */ /* 0x000fea0003800000 */
[----:B------:R0:W5:Y:S02]  /*2960*/  LDG.E.LTC128B.U16 R137, desc[UR36][R138.64+0x2] ;  /* 0x000002248a897981 */ /* 0x000164000c1e1520 */
.L_x_31:
[----:B------:R-:W-:Y:S05]  /*2970*/  BSYNC B1 ;  /* 0x0000000000017941 */ /* 0x000fea0003800000 */
.L_x_30:
[C---:B-----5:R-:W-:Y:S01]  /*2980*/  IMAD.U32 R72, R137.reuse, 0x10000, RZ ;  /* 0x0001000089487824 */ /* 0x060fe200078e00ff */
[----:B------:R-:W-:Y:S01]  /*2990*/  ISETP.GT.AND P0, PT, R136, 0x8, PT ;  /* 0x000000088800780c */ /* 0x000fe20003f04270 */
[----:B------:R-:W-:Y:S01]  /*29a0*/  IMAD.WIDE.U32 R144, R8, R12, R134 ;  /* 0x0000000c08907225 */ /* 0x000fe200078e0086 */
[----:B------:R-:W-:-:S03]  /*29b0*/  PRMT R147, R137, 0x7610, R147 ;  /* 0x0000761089937816 */ /* 0x000fc60000000093 */
[----:B------:R-:W-:Y:S01]  /*29c0*/  FMUL R72, R72, R121 ;  /* 0x0000007948487220 */ /* 0x000fe20000400000 */
[----:B------:R-:W-:Y:S01]  /*29d0*/  ISETP.GT.AND P2, PT, R3, RZ, P0 ;  /* 0x000000ff0300720c */ /* 0x000fe20000744270 */
[----:B------:R-:W-:Y:S02]  /*29e0*/  IMAD.IADD R143, R143, 0x1, R145 ;  /* 0x000000018f8f7824 */ /* 0x000fe400078e0291 */
[----:B------:R-:W-:Y:S01]  /*29f0*/  FFMA R72, R73, R120, R72 ;  /* 0x0000007849487223 */ /* 0x000fe20000000048 */
[----:B------:R-:W-:-:S04]  /*2a00*/  IADD3 R73, P4, R14, R144, RZ ;  /* 0x000000900e497210 */ /* 0x000fc80007f9e0ff */
[----:B------:R-:W-:Y:S02]  /*2a10*/  IADD3.X R142, R143, R21, RZ, P4, !PT ;  /* 0x000000158f8e7210 */ /* 0x000fe400027fe4ff */
[----:B------:R-:W-:Y:S02]  /*2a20*/  F2FP.BF16.F32.PACK_AB R72, RZ, R72 ;  /* 0x00000048ff48723e */ /* 0x000fe400000010ff */
[C---:B------:R-:W-:Y:S02]  /*2a30*/  LEA R140, P4, R73.reuse, R6, 0x1 ;  /* 0x00000006498c7211 */ /* 0x040fe400078808ff */
[----:B------:R-:W-:Y:S02]  /*2a40*/  PRMT R145, R72, 0x7610, R145 ;  /* 0x0000761048917816 */ /* 0x000fe40000000091 */
[----:B------:R-:W-:-:S03]  /*2a50*/  LEA.HI.X R141, R73, R7, R142, 0x1, P4 ;  /* 0x00000007498d7211 */ /* 0x000fc600020f0c8e */
[----:B------:R1:W-:Y:S04]  /*2a60*/  @P1 STG.E.U16 desc[UR36][R132.64+0x2], R145 ;  /* 0x0000029184001986 */ /* 0x0003e8000c101524 */
[----:B------:R2:W3:Y:S01]  /*2a70*/  @P2 LDG.E.LTC128B.U16 R147, desc[UR36][R140.64] ;  /* 0x000000248c932981 */ /* 0x0004e2000c1e1520 */
[----:B------:R-:W-:Y:S01]  /*2a80*/  IMAD.SHL.U32 R137, R126, 0x2, RZ ;  /* 0x000000027e897824 */ /* 0x000fe200078e00ff */
[----:B------:R-:W-:Y:S01]  /*2a90*/  IADD3 R144, P1, R4, R144, RZ ;  /* 0x0000009004907210 */ /* 0x000fe20007f3e0ff */
[----:B------:R-:W-:Y:S03]  /*2aa0*/  BSSY B1, `(.L_x_32) ;  /* 0x0000011000017945 */ /* 0x000fe60003800000 */
[----:B------:R-:W-:Y:S01]  /*2ab0*/  IADD3 R142, P4, R137, R132, RZ ;  /* 0x00000084898e7210 */ /* 0x000fe20007f9e0ff */
[----:B-1----:R-:W-:Y:S01]  /*2ac0*/  IMAD.X R145, R5, 0x1, R143, P1 ;  /* 0x0000000105917824 */ /* 0x002fe200008e068f */
[----:B------:R-:W-:Y:S01]  /*2ad0*/  ISETP.GT.AND P1, PT, R3, 0x1, P0 ;  /* 0x000000010300780c */ /* 0x000fe20000724270 */
[----:B------:R-:W-:-:S03]  /*2ae0*/  IMAD.WIDE.U32 R144, R19, R10, R144 ;  /* 0x0000000a13907225 */ /* 0x000fc600078e0090 */
[----:B--2---:R-:W-:Y:S01]  /*2af0*/  LEA R140, P5, R144, R6, 0x1 ;  /* 0x00000006908c7211 */ /* 0x004fe200078a08ff */
[----:B---3--:R-:W-:-:S04]  /*2b00*/  IMAD.U32 R72, R147, 0x10000, RZ ;  /* 0x0001000093487824 */ /* 0x008fc800078e00ff */
[----:B------:R-:W-:Y:S01]  /*2b10*/  FMUL R73, R72, R121 ;  /* 0x0000007948497220 */ /* 0x000fe20000400000 */
[----:B------:R-:W-:-:S03]  /*2b20*/  IMAD.IADD R72, R11, 0x1, R145 ;  /* 0x000000010b487824 */ /* 0x000fc600078e0291 */
[----:B------:R-:W-:Y:S01]  /*2b30*/  FFMA R74, R74, R120, R73 ;  /* 0x000000784a4a7223 */ /* 0x000fe20000000049 */
[----:B------:R-:W-:Y:S02]  /*2b40*/  SHF.L.U64.HI R73, R126, 0x1, R125 ;  /* 0x000000017e497819 */ /* 0x000fe4000001027d */
[----:B------:R-:W-:Y:S02]  /*2b50*/  LEA.HI.X R141, R144, R7, R72, 0x1, P5 ;  /* 0x00000007908d7211 */ /* 0x000fe400028f0c48 */
[----:B------:R-:W-:Y:S01]  /*2b60*/  F2FP.BF16.F32.PACK_AB R74, RZ, R74 ;  /* 0x0000004aff4a723e */ /* 0x000fe200000010ff */
[----:B------:R-:W-:-:S05]  /*2b70*/  IMAD.X R143, R73, 0x1, R133, P4 ;  /* 0x00000001498f7824 */ /* 0x000fca00020e0685 */
[----:B------:R1:W-:Y:S01]  /*2b80*/  @P2 STG.E.U16 desc[UR36][R142.64], R74 ;  /* 0x0000004a8e002986 */ /* 0x0003e2000c101524 */
[----:B------:R-:W-:Y:S05]  /*2b90*/  @!P1 BRA `(.L_x_33) ;  /* 0x0000000000049947 */ /* 0x000fea0003800000 */
[----:B------:R2:W5:Y:S02]  /*2ba0*/  LDG.E.LTC128B.U16 R147, desc[UR36][R140.64+0x2] ;  /* 0x000002248c937981 */ /* 0x000564000c1e1520 */
.L_x_33:
[----:B------:R-:W-:Y:S05]  /*2bb0*/  BSYNC B1 ;  /* 0x0000000000017941 */ /* 0x000fea0003800000 */
.L_x_32:
[----:B-----5:R-:W-:Y:S01]  /*2bc0*/  SHF.L.U32 R72, R147, 0x10, RZ ;  /* 0x0000001093487819 */ /* 0x020fe200000006ff */
[----:B-1----:R-:W-:Y:S01]  /*2bd0*/  @P1 IMAD.MOV.U32 R74, RZ, RZ, R142 ;  /* 0x000000ffff4a1224 */ /* 0x002fe200078e008e */
[----:B------:R-:W-:Y:S01]  /*2be0*/  ISETP.GT.AND P2, PT, R3, 0x8, P3 ;  /* 0x000000080300780c */ /* 0x000fe20001f44270 */
[----:B------:R-:W-:Y:S02]  /*2bf0*/  BSSY B1, `(.L_x_34) ;  /* 0x0000008000017945 */ /* 0x000fe40003800000 */
[----:B------:R-:W-:-:S04]  /*2c00*/  FMUL R72, R72, R121 ;  /* 0x0000007948487220 */ /* 0x000fc80000400000 */
[----:B------:R-:W-:Y:S01]  /*2c10*/  FFMA R72, R75, R120, R72 ;  /* 0x000000784b487223 */ /* 0x000fe20000000048 */
[----:B------:R-:W-:-:S04]  /*2c20*/  @P1 IMAD.MOV.U32 R75, RZ, RZ, R143 ;  /* 0x000000ffff4b1224 */ /* 0x000fc800078e008f */
[----:B------:R-:W-:-:S05]  /*2c30*/  F2FP.BF16.F32.PACK_AB R72, RZ, R72 ;  /* 0x00000048ff48723e */ /* 0x000fca00000010ff */
[----:B------:R1:W-:Y:S01]  /*2c40*/  @P1 STG.E.U16 desc[UR36][R74.64+0x2], R72 ;  /* 0x000002484a001986 */ /* 0x0003e2000c101524 */
[----:B------:R-:W-:Y:S05]  /*2c50*/  @!P2 BRA `(.L_x_35) ;  /* 0x000000000004a947 */ /* 0x000fea0003800000 */
[----:B------:R3:W5:Y:S02]  /*2c60*/  LDG.E.LTC128B.U16 R147, desc[UR36][R138.64+0x10] ;  /* 0x000010248a937981 */ /* 0x000764000c1e1520 */
.L_x_35:
[----:B------:R-:W-:Y:S05]  /*2c70*/  BSYNC B1 ;  /* 0x0000000000017941 */ /* 0x000fea0003800000 */
.L_x_34:
[----:B-1---5:R-:W-:Y:S01]  /*2c80*/  IMAD.U32 R72, R147, 0x10000, RZ ;  /* 0x0001000093487824 */ /* 0x022fe200078e00ff */
[----:B------:R-:W-:Y:S01]  /*2c90*/  ISETP.GT.AND P1, PT, R3, 0x9, P3 ;  /* 0x000000090300780c */ /* 0x000fe20001f24270 */
[----:B------:R-:W-:Y:S01]  /*2ca0*/  @P2 IMAD.MOV.U32 R74, RZ, RZ, R132 ;  /* 0x000000ffff4a2224 */ /* 0x000fe200078e0084 */
[----:B------:R-:W-:Y:S01]  /*2cb0*/  BSSY B1, `(.L_x_36) ;  /* 0x0000009000017945 */ /* 0x000fe20003800000 */
[----:B------:R-:W-:-:S04]  /*2cc0*/  FMUL R75, R72, R121 ;  /* 0x00000079484b7220 */ /* 0x000fc80000400000 */
[----:B------:R-:W-:-:S05]  /*2cd0*/  FFMA R75, R76, R120, R75 ;  /* 0x000000784c4b7223 */ /* 0x000fca000000004b */
[----:B------:R-:W-:-:S04]  /*2ce0*/  F2FP.BF16.F32.PACK_AB R75, RZ, R75 ;  /* 0x0000004bff4b723e */ /* 0x000fc800000010ff */
[----:B------:R-:W-:Y:S01]  /*2cf0*/  PRMT R72, R75, 0x7610, R72 ;  /* 0x000076104b487816 */ /* 0x000fe20000000048 */
[----:B------:R-:W-:-:S05]  /*2d00*/  @P2 IMAD.MOV.U32 R75, RZ, RZ, R133 ;  /* 0x000000ffff4b2224 */ /* 0x000fca00078e0085 */
[----:B------:R1:W-:Y:S01]  /*2d10*/  @P2 STG.E.U16 desc[UR36][R74.64+0x10], R72 ;  /* 0x000010484a002986 */ /* 0x0003e2000c101524 */
[----:B------:R-:W-:Y:S05]  /*2d20*/  @!P1 BRA `(.L_x_37) ;  /* 0x0000000000049947 */ /* 0x000fea0003800000 */
[----:B------:R4:W5:Y:S02]  /*2d30*/  LDG.E.LTC128B.U16 R147, desc[UR36][R138.64+0x12] ;  /* 0x000012248a937981 */ /* 0x000964000c1e1520 */
.L_x_37:
[----:B------:R-:W-:Y:S05]  /*2d40*/  BSYNC B1 ;  /* 0x0000000000017941 */ /* 0x000fea0003800000 */
.L_x_36:
[----:B-1---5:R-:W-:Y:S01]  /*2d50*/  SHF.L.U32 R72, R147, 0x10, RZ ;  /* 0x0000001093487819 */ /* 0x022fe200000006ff */
[----:B------:R-:W-:Y:S01]  /*2d60*/  @P1 IMAD.MOV.U32 R74, RZ, RZ, R132 ;  /* 0x000000ffff4a1224 */ /* 0x000fe200078e0084 */
[----:B------:R-:W-:Y:S01]  /*2d70*/  ISETP.GT.AND P2, PT, R3, 0x8, P0 ;  /* 0x000000080300780c */ /* 0x000fe20000744270 */
[----:B------:R-:W-:Y:S01]  /*2d80*/  @P1 IMAD.MOV.U32 R75, RZ, RZ, R133 ;  /* 0x000000ffff4b1224 */ /* 0x000fe200078e0085 */
[----:B------:R-:W-:Y:S01]  /*2d90*/  BSSY B1, `(.L_x_38) ;  /* 0x0000007000017945 */ /* 0x000fe20003800000 */
[----:B------:R-:W-:-:S04]  /*2da0*/  FMUL R72, R72, R121 ;  /* 0x0000007948487220 */ /* 0x000fc80000400000 */
[----:B------:R-:W-:-:S05]  /*2db0*/  FFMA R72, R77, R120, R72 ;  /* 0x000000784d487223 */ /* 0x000fca0000000048 */
[----:B------:R-:W-:-:S05]  /*2dc0*/  F2FP.BF16.F32.PACK_AB R72, RZ, R72 ;  /* 0x00000048ff48723e */ /* 0x000fca00000010ff */
[----:B------:R1:W-:Y:S01]  /*2dd0*/  @P1 STG.E.U16 desc[UR36][R74.64+0x12], R72 ;  /* 0x000012484a001986 */ /* 0x0003e2000c101524 */
[----:B------:R-:W-:Y:S05]  /*2de0*/  @!P2 BRA `(.L_x_39) ;  /* 0x000000000004a947 */ /* 0x000fea0003800000 */
[----:B------:R0:W5:Y:S02]  /*2df0*/  LDG.E.LTC128B.U16 R147, desc[UR36][R140.64+0x10] ;  /* 0x000010248c937981 */ /* 0x000164000c1e1520 */
.L_x_39:
[----:B------:R-:W-:Y:S05]  /*2e00*/  BSYNC B1 ;  /* 0x0000000000017941 */ /* 0x000fea0003800000 */
.L_x_38:
        /* <DEDUP_REMOVED lines=12> */
.L_x_41:
[----:B------:R-:W-:Y:S05]  /*2ed0*/  BSYNC B1 ;  /* 0x0000000000017941 */ /* 0x000fea0003800000 */
.L_x_40:
        /* <DEDUP_REMOVED lines=11> */
.L_x_43:
[----:B------:R-:W-:Y:S05]  /*2f90*/  BSYNC B1 ;  /* 0x0000000000017941 */ /* 0x000fea0003800000 */
.L_x_42:
        /* <DEDUP_REMOVED lines=12> */
.L_x_45:
[----:B------:R-:W-:Y:S05]  /*3060*/  BSYNC B1 ;  /* 0x0000000000017941 */ /* 0x000fea0003800000 */
.L_x_44:
        /* <DEDUP_REMOVED lines=11> */
.L_x_47:
[----:B------:R-:W-:Y:S05]  /*3120*/  BSYNC B1 ;  /* 0x0000000000017941 */ /* 0x000fea0003800000 */
.L_x_46:
        /* <DEDUP_REMOVED lines=12> */
.L_x_49:
[----:B------:R-:W-:Y:S05]  /*31f0*/  BSYNC B1 ;  /* 0x0000000000017941 */ /* 0x000fea0003800000 */
.L_x_48:
        /* <DEDUP_REMOVED lines=11> */
.L_x_51:
[----:B------:R-:W-:Y:S05]  /*32b0*/  BSYNC B1 ;  /* 0x0000000000017941 */ /* 0x000fea0003800000 */
.L_x_50:
        /* <DEDUP_REMOVED lines=12> */
.L_x_53:
[----:B------:R-:W-:Y:S05]  /*3380*/  BSYNC B1 ;  /* 0x0000000000017941 */ /* 0x000fea0003800000 */
.L_x_52:
        /* <DEDUP_REMOVED lines=11> */
.L_x_55:
[----:B------:R-:W-:Y:S05]  /*3440*/  BSYNC B1 ;  /* 0x0000000000017941 */ /* 0x000fea0003800000 */
.L_x_54:
        /* <DEDUP_REMOVED lines=12> */
.L_x_57:
[----:B------:R-:W-:Y:S05]  /*3510*/  BSYNC B1 ;  /* 0x0000000000017941 */ /* 0x000fea0003800000 */
.L_x_56:
        /* <DEDUP_REMOVED lines=11> */
.L_x_59:
[----:B------:R-:W-:Y:S05]  /*35d0*/  BSYNC B1 ;  /* 0x0000000000017941 */ /* 0x000fea0003800000 */
.L_x_58:
        /* <DEDUP_REMOVED lines=12> */
.L_x_61:
[----:B------:R-:W-:Y:S05]  /*36a0*/  BSYNC B1 ;  /* 0x0000000000017941 */ /* 0x000fea0003800000 */
.L_x_60:
        /* <DEDUP_REMOVED lines=11> */
.L_x_63:
[----:B------:R-:W-:Y:S05]  /*3760*/  BSYNC B1 ;  /* 0x0000000000017941 */ /* 0x000fea0003800000 */
.L_x_62:
        /* <DEDUP_REMOVED lines=12> */
.L_x_65:
[----:B------:R-:W-:Y:S05]  /*3830*/  BSYNC B1 ;  /* 0x0000000000017941 */ /* 0x000fea0003800000 */
.L_x_64:
        /* <DEDUP_REMOVED lines=11> */
.L_x_67:
[----:B------:R-:W-:Y:S05]  /*38f0*/  BSYNC B1 ;  /* 0x0000000000017941 */ /* 0x000fea0003800000 */
.L_x_66:
        /* <DEDUP_REMOVED lines=12> */
.L_x_69:
[----:B------:R-:W-:Y:S05]  /*39c0*/  BSYNC B1 ;  /* 0x0000000000017941 */ /* 0x000fea0003800000 */
.L_x_68:
        /* <DEDUP_REMOVED lines=11> */
.L_x_71:
[----:B------:R-:W-:Y:S05]  /*3a80*/  BSYNC B1 ;  /* 0x0000000000017941 */ /* 0x000fea0003800000 */
.L_x_70:
        /* <DEDUP_REMOVED lines=12> */
.L_x_73:
[----:B------:R-:W-:Y:S05]  /*3b50*/  BSYNC B1 ;  /* 0x0000000000017941 */ /* 0x000fea0003800000 */
.L_x_72:
        /* <DEDUP_REMOVED lines=11> */
.L_x_75:
[----:B------:R-:W-:Y:S05]  /*3c10*/  BSYNC B1 ;  /* 0x0000000000017941 */ /* 0x000fea0003800000 */
.L_x_74:
        /* <DEDUP_REMOVED lines=12> */
.L_x_77:
[----:B------:R-:W-:Y:S05]  /*3ce0*/  BSYNC B1 ;  /* 0x0000000000017941 */ /* 0x000fea0003800000 */
.L_x_76:
        /* <DEDUP_REMOVED lines=11> */
.L_x_79:
[----:B------:R-:W-:Y:S05]  /*3da0*/  BSYNC B1 ;  /* 0x0000000000017941 */ /* 0x000fea0003800000 */
.L_x_78:
        /* <DEDUP_REMOVED lines=12> */
.L_x_81:
[----:B------:R-:W-:Y:S05]  /*3e70*/  BSYNC B1 ;  /* 0x0000000000017941 */ /* 0x000fea0003800000 */
.L_x_80:
        /* <DEDUP_REMOVED lines=11> */
.L_x_83:
[----:B------:R-:W-:Y:S05]  /*3f30*/  BSYNC B1 ;  /* 0x0000000000017941 */ /* 0x000fea0003800000 */
.L_x_82:
        /* <DEDUP_REMOVED lines=12> */
.L_x_85:
[----:B------:R-:W-:Y:S05]  /*4000*/  BSYNC B1 ;  /* 0x0000000000017941 */ /* 0x000fea0003800000 */
.L_x_84:
        /* <DEDUP_REMOVED lines=11> */
.L_x_87:
[----:B------:R-:W-:Y:S05]  /*40c0*/  BSYNC B1 ;  /* 0x0000000000017941 */ /* 0x000fea0003800000 */
.L_x_86:
        /* <DEDUP_REMOVED lines=12> */
.L_x_89:
[----:B------:R-:W-:Y:S05]  /*4190*/  BSYNC B1 ;  /* 0x0000000000017941 */ /* 0x000fea0003800000 */
.L_x_88:
        /* <DEDUP_REMOVED lines=11> */
.L_x_91:
[----:B------:R-:W-:Y:S05]  /*4250*/  BSYNC B1 ;  /* 0x0000000000017941 */ /* 0x000fea0003800000 */
.L_x_90:
        /* <DEDUP_REMOVED lines=12> */
.L_x_93:
[----:B------:R-:W-:Y:S05]  /*4320*/  BSYNC B1 ;  /* 0x0000000000017941 */ /* 0x000fea0003800000 */
.L_x_92:
        /* <DEDUP_REMOVED lines=11> */
.L_x_95:
[----:B------:R-:W-:Y:S05]  /*43e0*/  BSYNC B1 ;  /* 0x0000000000017941 */ /* 0x000fea0003800000 */
.L_x_94:
        /* <DEDUP_REMOVED lines=12> */
.L_x_97:
[----:B------:R-:W-:Y:S05]  /*44b0*/  BSYNC B1 ;  /* 0x0000000000017941 */ /* 0x000fea0003800000 */
.L_x_96:
        /* <DEDUP_REMOVED lines=11> */
.L_x_99:
[----:B------:R-:W-:Y:S05]  /*4570*/  BSYNC B1 ;  /* 0x0000000000017941 */ /* 0x000fea0003800000 */
.L_x_98:
        /* <DEDUP_REMOVED lines=12> */
.L_x_101:
[----:B------:R-:W-:Y:S05]  /*4640*/  BSYNC B1 ;  /* 0x0000000000017941 */ /* 0x000fea0003800000 */
.L_x_100:
        /* <DEDUP_REMOVED lines=11> */
.L_x_103:
[----:B------:R-:W-:Y:S05]  /*4700*/  BSYNC B1 ;  /* 0x0000000000017941 */ /* 0x000fea0003800000 */
.L_x_102:
        /* <DEDUP_REMOVED lines=12> */
.L_x_105:
[----:B------:R-:W-:Y:S05]  /*47d0*/  BSYNC B1 ;  /* 0x0000000000017941 */ /* 0x000fea0003800000 */
.L_x_104:
        /* <DEDUP_REMOVED lines=11> */
.L_x_107:
[----:B------:R-:W-:Y:S05]  /*4890*/  BSYNC B1 ;  /* 0x0000000000017941 */ /* 0x000fea0003800000 */
.L_x_106:
        /* <DEDUP_REMOVED lines=12> */
.L_x_109:
[----:B------:R-:W-:Y:S05]  /*4960*/  BSYNC B1 ;  /* 0x0000000000017941 */ /* 0x000fea0003800000 */
.L_x_108:
        /* <DEDUP_REMOVED lines=11> */
.L_x_111:
[----:B------:R-:W-:Y:S05]  /*4a20*/  BSYNC B1 ;  /* 0x0000000000017941 */ /* 0x000fea0003800000 */
.L_x_110:
        /* <DEDUP_REMOVED lines=12> */
.L_x_113:
[----:B------:R-:W-:Y:S05]  /*4af0*/  BSYNC B1 ;  /* 0x0000000000017941 */ /* 0x000fea0003800000 */
.L_x_112:
        /* <DEDUP_REMOVED lines=11> */
.L_x_115:
[----:B------:R-:W-:Y:S05]  /*4bb0*/  BSYNC B1 ;  /* 0x0000000000017941 */ /* 0x000fea0003800000 */
.L_x_114:
        /* <DEDUP_REMOVED lines=12> */
.L_x_117:
[----:B------:R-:W-:Y:S05]  /*4c80*/  BSYNC B1 ;  /* 0x0000000000017941 */ /* 0x000fea0003800000 */
.L_x_116:
        /* <DEDUP_REMOVED lines=11> */
.L_x_119:
[----:B------:R-:W-:Y:S05]  /*4d40*/  BSYNC B1 ;  /* 0x0000000000017941 */ /* 0x000fea0003800000 */
.L_x_118:
[----:B-1---5:R-:W-:Y:S01]  /*4d50*/  IMAD.U32 R72, R147, 0x10000, RZ ;  /* 0x0001000093487824 */ /* 0x022fe200078e00ff */
[----:B------:R-:W-:Y:S01]  /*4d60*/  ISETP.GT.AND P1, PT, R3, 0x59, P0 ;  /* 0x000000590300780c */ /* 0x000fe20000724270 */
[----:B------:R-:W-:Y:S01]  /*4d70*/  @P2 IMAD.MOV.U32 R74, RZ, RZ, R142 ;  /* 0x000000ffff4a2224 */ /* 0x000fe200078e008e */
[----:B------:R-:W-:Y:S01]  /*4d80*/  BSSY B1, `(.L_x_120) ;  /* 0x000000a000017945 */ /* 0x000fe20003800000 */
[----:B------:R-:W-:Y:S01]  /*4d90*/  FMUL R75, R72, R121 ;  /* 0x00000079484b7220 */ /* 0x000fe20000400000 */
[----:B------:R-:W-:-:S03]  /*4da0*/  IADD3 R81, P0, R8, 0x80, RZ ;  /* 0x0000008008517810 */ /* 0x000fc60007f1e0ff */
[----:B------:R-:W-:-:S05]  /*4db0*/  FFMA R75, R118, R120, R75 ;  /* 0x00000078764b7223 */ /* 0x000fca000000004b */
[----:B------:R-:W-:-:S04]  /*4dc0*/  F2FP.BF16.F32.PACK_AB R75, RZ, R75 ;  /* 0x0000004bff4b723e */ /* 0x000fc800000010ff */
[----:B------:R-:W-:Y:S01]  /*4dd0*/  PRMT R72, R75, 0x7610, R72 ;  /* 0x000076104b487816 */ /* 0x000fe20000000048 */
[----:B------:R-:W-:-:S05]  /*4de0*/  @P2 IMAD.MOV.U32 R75, RZ, RZ, R143 ;  /* 0x000000ffff4b2224 */ /* 0x000fca00078e008f */
[----:B------:R1:W-:Y:S01]  /*4df0*/  @P2 STG.E.U16 desc[UR36][R74.64+0xb0], R72 ;  /* 0x0000b0484a002986 */ /* 0x0003e2000c101524 */
[----:B------:R-:W-:Y:S05]  /*4e00*/  @!P1 BRA `(.L_x_121) ;  /* 0x0000000000049947 */ /* 0x000fea0003800000 */
[----:B------:R0:W5:Y:S02]  /*4e10*/  LDG.E.LTC128B.U16 R147, desc[UR36][R140.64+0xb2] ;  /* 0x0000b2248c937981 */ /* 0x000164000c1e1520 */
.L_x_121:
[----:B------:R-:W-:Y:S05]  /*4e20*/  BSYNC B1 ;  /* 0x0000000000017941 */ /* 0x000fea0003800000 */
.L_x_120:
[----:B-----5:R-:W-:Y:S01]  /*4e30*/  SHF.L.U32 R8, R147, 0x10, RZ ;  /* 0x0000001093087819 */ /* 0x020fe200000006ff */
[----:B------:R-:W-:Y:S01]  /*4e40*/  IMAD.X R9, RZ, RZ, R9, P0 ;  /* 0x000000ffff097224 */ /* 0x000fe200000e0609 */
[----:B------:R-:W-:Y:S01]  /*4e50*/  ISETP.GT.AND P0, PT, R136, 0x80, PT ;  /* 0x000000808800780c */ /* 0x000fe20003f04270 */
[----:B------:R-:W-:Y:S02]  /*4e60*/  BSSY B1, `(.L_x_122) ;  /* 0x000000f000017945 */ /* 0x000fe40003800000 */
[----:B------:R-:W-:Y:S01]  /*4e70*/  FMUL R8, R8, R121 ;  /* 0x0000007908087220 */ /* 0x000fe20000400000 */
[----:B------:R-:W-:Y:S01]  /*4e80*/  ISETP.GT.AND P3, PT, R3, RZ, P0 ;  /* 0x000000ff0300720c */ /* 0x000fe20000764270 */
[----:B-1----:R-:W-:Y:S02]  /*4e90*/  IMAD R72, R9, R12, RZ ;  /* 0x0000000c09487224 */ /* 0x002fe400078e02ff */
[----:B------:R-:W-:Y:S01]  /*4ea0*/  FFMA R119, R119, R120, R8 ;  /* 0x0000007877777223 */ /* 0x000fe20000000008 */
[----:B------:R-:W-:-:S04]  /*4eb0*/  IMAD.WIDE.U32 R8, R81, R12, R20 ;  /* 0x0000000c51087225 */ /* 0x000fc800078e0014 */
[----:B------:R-:W-:Y:S01]  /*4ec0*/  F2FP.BF16.F32.PACK_AB R119, RZ, R119 ;  /* 0x00000077ff77723e */ /* 0x000fe200000010ff */
[----:B------:R-:W-:Y:S01]  /*4ed0*/  IMAD R79, R81, R13, R72 ;  /* 0x0000000d514f7224 */ /* 0x000fe200078e0248 */
[----:B------:R-:W-:-:S03]  /*4ee0*/  LEA R74, P2, R8, R6, 0x1 ;  /* 0x00000006084a7211 */ /* 0x000fc600078408ff */
[----:B------:R1:W-:Y:S01]  /*4ef0*/  @P1 STG.E.U16 desc[UR36][R142.64+0xb2], R119 ;  /* 0x0000b2778e001986 */ /* 0x0003e2000c101524 */
[----:B------:R-:W-:-:S05]  /*4f00*/  IMAD.IADD R9, R9, 0x1, R79 ;  /* 0x0000000109097824 */ /* 0x000fca00078e024f */
[----:B------:R-:W-:Y:S01]  /*4f10*/  LEA.HI.X R75, R8, R7, R9, 0x1, P2 ;  /* 0x00000007084b7211 */ /* 0x000fe200010f0c09 */
[----:B------:R-:W-:Y:S01]  /*4f20*/  IMAD.WIDE.U32 R8, R81, R12, R4 ;  /* 0x0000000c51087225 */ /* 0x000fe200078e0004 */
[----:B------:R-:W-:Y:S06]  /*4f30*/  @!P3 BRA `(.L_x_123) ;  /* 0x000000000004b947 */ /* 0x000fec0003800000 */
[----:B------:R0:W5:Y:S02]  /*4f40*/  LDG.E.LTC128B.U16 R147, desc[UR36][R74.64] ;  /* 0x000000244a937981 */ /* 0x000164000c1e1520 */
.L_x_123:
[----:B------:R-:W-:Y:S05]  /*4f50*/  BSYNC B1 ;  /* 0x0000000000017941 */ /* 0x000fea0003800000 */
.L_x_122:
[----:B-----5:R-:W-:Y:S01]  /*4f60*/  IMAD.U32 R72, R147, 0x10000, RZ ;  /* 0x0001000093487824 */ /* 0x020fe200078e00ff */
[----:B0-----:R-:W-:Y:S01]  /*4f70*/  LEA R74, P1, R127, R132, 0x1 ;  /* 0x000000847f4a7211 */ /* 0x001fe200078208ff */
[----:B------:R-:W-:Y:S01]  /*4f80*/  IMAD.IADD R9, R79, 0x1, R9 ;  /* 0x000000014f097824 */ /* 0x000fe200078e0209 */
[----:B------:R-:W-:Y:S01]  /*4f90*/  ISETP.GT.AND P2, PT, R3, 0x1, P0 ;  /* 0x000000010300780c */ /* 0x000fe20000744270 */
[----:B------:R-:W-:Y:S01]  /*4fa0*/  FMUL R13, R72, R121 ;  /* 0x00000079480d7220 */ /* 0x000fe20000400000 */
[----:B------:R-:W-:Y:S01]  /*4fb0*/  LEA.HI.X R75, R127, R133, R124, 0x1, P1 ;  /* 0x000000857f4b7211 */ /* 0x000fe200008f0c7c */
[----:B------:R-:W-:Y:S01]  /*4fc0*/  IMAD.WIDE.U32 R76, R19, R10, R8 ;  /* 0x0000000a134c7225 */ /* 0x000fe200078e0008 */
[----:B------:R-:W-:Y:S03]  /*4fd0*/  BSSY B1, `(.L_x_124) ;  /* 0x0000009000017945 */ /* 0x000fe60003800000 */
[----:B------:R-:W-:Y:S01]  /*4fe0*/  FFMA R13, R24, R120, R13 ;  /* 0x00000078180d7223 */ /* 0x000fe2000000000d */
[----:B------:R-:W-:Y:S01]  /*4ff0*/  IMAD.IADD R9, R11, 0x1, R77 ;  /* 0x000000010b097824 */ /* 0x000fe200078e024d */
[----:B------:R-:W-:-:S03]  /*5000*/  LEA R8, P4, R76, R6, 0x1 ;  /* 0x000000064c087211 */ /* 0x000fc600078808ff */
[----:B------:R-:W-:Y:S02]  /*5010*/  F2FP.BF16.F32.PACK_AB R13, RZ, R13 ;  /* 0x0000000dff0d723e */ /* 0x000fe400000010ff */
[----:B------:R-:W-:-:S03]  /*5020*/  LEA.HI.X R9, R76, R7, R9, 0x1, P4 ;  /* 0x000000074c097211 */ /* 0x000fc600020f0c09 */
[----:B------:R0:W-:Y:S01]  /*5030*/  @P3 STG.E.U16 desc[UR36][R74.64], R13 ;  /* 0x0000000d4a003986 */ /* 0x0001e2000c101524 */
[----:B------:R-:W-:Y:S05]  /*5040*/  @!P2 BRA `(.L_x_125) ;  /* 0x000000000004a947 */ /* 0x000fea0003800000 */
[----:B------:R0:W5:Y:S02]  /*5050*/  LDG.E.LTC128B.U16 R147, desc[UR36][R8.64+0x2] ;  /* 0x0000022408937981 */ /* 0x000164000c1e1520 */
.L_x_125:
[----:B------:R-:W-:Y:S05]  /*5060*/  BSYNC B1 ;  /* 0x0000000000017941 */ /* 0x000fea0003800000 */
.L_x_124:
[----:B-----5:R-:W-:Y:S01]  /*5070*/  SHF.L.U32 R20, R147, 0x10, RZ ;  /* 0x0000001093147819 */ /* 0x020fe200000006ff */
[----:B0-----:R-:W-:Y:S01]  /*5080*/  IMAD.WIDE.U32 R12, R81, R12, R134 ;  /* 0x0000000c510c7225 */ /* 0x001fe200078e0086 */
[----:B------:R-:W-:Y:S01]  /*5090*/  ISETP.GT.AND P1, PT, R136, 0x88, PT ;  /* 0x000000888800780c */ /* 0x000fe20003f24270 */
[----:B------:R-:W-:Y:S02]  /*50a0*/  BSSY B1, `(.L_x_126) ;  /* 0x0000011000017945 */ /* 0x000fe40003800000 */
[----:B------:R-:W-:Y:S01]  /*50b0*/  FMUL R20, R20, R121 ;  /* 0x0000007914147220 */ /* 0x000fe20000400000 */
[-C--:B------:R-:W-:Y:S01]  /*50c0*/  IADD3 R15, P5, R14, R12.reuse, RZ ;  /* 0x0000000c0e0f7210 */ /* 0x080fe20007fbe0ff */
[----:B------:R-:W-:Y:S01]  /*50d0*/  IMAD.IADD R79, R79, 0x1, R13 ;  /* 0x000000014f4f7824 */ /* 0x000fe200078e020d */
[----:B------:R-:W-:Y:S01]  /*50e0*/  IADD3 R14, P4, R4, R12, RZ ;  /* 0x0000000c040e7210 */ /* 0x000fe20007f9e0ff */
[----:B------:R-:W-:Y:S01]  /*50f0*/  FFMA R20, R25, R120, R20 ;  /* 0x0000007819147223 */ /* 0x000fe20000000014 */
[----:B------:R-:W-:-:S04]  /*5100*/  ISETP.GT.AND P3, PT, R3, RZ, P1 ;  /* 0x000000ff0300720c */ /* 0x000fc80000f64270 */
[----:B------:R-:W-:Y:S01]  /*5110*/  F2FP.BF16.F32.PACK_AB R13, RZ, R20 ;  /* 0x00000014ff0d723e */ /* 0x000fe200000010ff */
[----:B------:R-:W-:Y:S01]  /*5120*/  IMAD.X R20, R79, 0x1, R21, P5 ;  /* 0x000000014f147824 */ /* 0x000fe200028e0615 */
[----:B------:R-:W-:Y:S01]  /*5130*/  LEA R12, P5, R15, R6, 0x1 ;  /* 0x000000060f0c7211 */ /* 0x000fe200078a08ff */
[----:B------:R-:W-:Y:S01]  /*5140*/  @P2 IMAD.MOV.U32 R21, RZ, RZ, R75 ;  /* 0x000000ffff152224 */ /* 0x000fe200078e004b */
[----:B------:R-:W-:Y:S02]  /*5150*/  PRMT R24, R13, 0x7610, R24 ;  /* 0x000076100d187816 */ /* 0x000fe40000000018 */
[----:B------:R-:W-:Y:S01]  /*5160*/  LEA.HI.X R13, R15, R7, R20, 0x1, P5 ;  /* 0x000000070f0d7211 */ /* 0x000fe200028f0c14 */
[----:B------:R-:W-:-:S05]  /*5170*/  @P2 IMAD.MOV.U32 R20, RZ, RZ, R74 ;  /* 0x000000ffff142224 */ /* 0x000fca00078e004a */
[----:B------:R0:W-:Y:S01]  /*5180*/  @P2 STG.E.U16 desc[UR36][R20.64+0x2], R24 ;  /* 0x0000021814002986 */ /* 0x0001e2000c101524 */
[----:B------:R-:W-:Y:S05]  /*5190*/  @!P3 BRA `(.L_x_127) ;  /* 0x000000000004b947 */ /* 0x000fea0003800000 */
[----:B------:R0:W5:Y:S02]  /*51a0*/  LDG.E.LTC128B.U16 R147, desc[UR36][R12.64] ;  /* 0x000000240c937981 */ /* 0x000164000c1e1520 */
.L_x_127:
[----:B------:R-:W-:Y:S05]  /*51b0*/  BSYNC B1 ;  /* 0x0000000000017941 */ /* 0x000fea0003800000 */
.L_x_126:
[----:B-----5:R-:W-:Y:S01]  /*51c0*/  IMAD.U32 R4, R147, 0x10000, RZ ;  /* 0x0001000093047824 */ /* 0x020fe200078e00ff */
[----:B------:R-:W-:Y:S01]  /*51d0*/  IADD3.X R15, R5, R79, RZ, P4, !PT ;  /* 0x0000004f050f7210 */ /* 0x000fe200027fe4ff */
[----:B------:R-:W-:Y:S01]  /*51e0*/  BSSY B1, `(.L_x_128) ;  /* 0x000000e000017945 */ /* 0x000fe20003800000 */
[----:B------:R-:W-:Y:S01]  /*51f0*/  ISETP.GT.AND P2, PT, R3, 0x1, P1 ;  /* 0x000000010300780c */ /* 0x000fe20000f44270 */
[----:B------:R-:W-:Y:S01]  /*5200*/  FMUL R5, R4, R121 ;  /* 0x0000007904057220 */ /* 0x000fe20000400000 */
[----:B------:R-:W-:Y:S01]  /*5210*/  IADD3 R4, P4, R74, R137, RZ ;  /* 0x000000894a047210 */ /* 0x000fe20007f9e0ff */
[----:B0-----:R-:W-:-:S04]  /*5220*/  IMAD.WIDE.U32 R12, R19, R10, R14 ;  /* 0x0000000a130c7225 */ /* 0x001fc800078e000e */
[----:B------:R-:W-:Y:S01]  /*5230*/  FFMA R5, R26, R120, R5 ;  /* 0x000000781a057223 */ /* 0x000fe20000000005 */
[----:B------:R-:W-:Y:S01]  /*5240*/  IMAD.IADD R11, R11, 0x1, R13 ;  /* 0x000000010b0b7824 */ /* 0x000fe200078e020d */
[----:B------:R-:W-:-:S03]  /*5250*/  LEA R6, P5, R12, R6, 0x1 ;  /* 0x000000060c067211 */ /* 0x000fc600078a08ff */
[----:B------:R-:W-:Y:S01]  /*5260*/  F2FP.BF16.F32.PACK_AB R10, RZ, R5 ;  /* 0x00000005ff0a723e */ /* 0x000fe200000010ff */
[----:B------:R-:W-:Y:S01]  /*5270*/  IMAD.X R5, R75, 0x1, R73, P4 ;  /* 0x000000014b057824 */ /* 0x000fe200020e0649 */
[----:B------:R-:W-:-:S04]  /*5280*/  LEA.HI.X R7, R12, R7, R11, 0x1, P5 ;  /* 0x000000070c077211 */ /* 0x000fc800028f0c0b */
[----:B------:R0:W-:Y:S01]  /*5290*/  @P3 STG.E.U16 desc[UR36][R4.64], R10 ;  /* 0x0000000a04003986 */ /* 0x0001e2000c101524 */
[----:B------:R-:W-:Y:S05]  /*52a0*/  @!P2 BRA `(.L_x_129) ;  /* 0x000000000004a947 */ /* 0x000fea0003800000 */
[----:B------:R0:W5:Y:S02]  /*52b0*/  LDG.E.LTC128B.U16 R147, desc[UR36][R6.64+0x2] ;  /* 0x0000022406937981 */ /* 0x000164000c1e1520 */
.L_x_129:
[----:B------:R-:W-:Y:S05]  /*52c0*/  BSYNC B1 ;  /* 0x0000000000017941 */ /* 0x000fea0003800000 */
.L_x_128:
[----:B0----5:R-:W-:Y:S01]  /*52d0*/  IMAD.U32 R10, R147, 0x10000, RZ ;  /* 0x00010000930a7824 */ /* 0x021fe200078e00ff */
[----:B------:R-:W-:Y:S01]  /*52e0*/  ISETP.GT.AND P3, PT, R3, 0x8, P0 ;  /* 0x000000080300780c */ /* 0x000fe20000764270 */
[----:B------:R-:W-:Y:S02]  /*52f0*/  BSSY B1, `(.L_x_130) ;  /* 0x0000007000017945 */ /* 0x000fe40003800000 */
[----:B------:R-:W-:-:S04]  /*5300*/  FMUL R10, R10, R121 ;  /* 0x000000790a0a7220 */ /* 0x000fc80000400000 */
[----:B------:R-:W-:-:S05]  /*5310*/  FFMA R10, R27, R120, R10 ;  /* 0x000000781b0a7223 */ /* 0x000fca000000000a */
[----:B------:R-:W-:-:S05]  /*5320*/  F2FP.BF16.F32.PACK_AB R10, RZ, R10 ;  /* 0x0000000aff0a723e */ /* 0x000fca00000010ff */
[----:B------:R0:W-:Y:S01]  /*5330*/  @P2 STG.E.U16 desc[UR36][R4.64+0x2], R10 ;  /* 0x0000020a04002986 */ /* 0x0001e2000c101524 */
[----:B------:R-:W-:Y:S05]  /*5340*/  @!P3 BRA `(.L_x_131) ;  /* 0x000000000004b947 */ /* 0x000fea0003800000 */
[----:B------:R0:W5:Y:S02]  /*5350*/  LDG.E.LTC128B.U16 R147, desc[UR36][R8.64+0x10] ;  /* 0x0000102408937981 */ /* 0x000164000c1e1520 */
.L_x_131:
[----:B------:R-:W-:Y:S05]  /*5360*/  BSYNC B1 ;  /* 0x0000000000017941 */ /* 0x000fea0003800000 */
.L_x_130:
[----:B0----5:R-:W-:Y:S01]  /*5370*/  IMAD.U32 R10, R147, 0x10000, RZ ;  /* 0x00010000930a7824 */ /* 0x021fe200078e00ff */
[----:B------:R-:W-:Y:S01]  /*5380*/  ISETP.GT.AND P2, PT, R3, 0x9, P0 ;  /* 0x000000090300780c */ /* 0x000fe20000744270 */
[----:B------:R-:W-:Y:S02]  /*5390*/  BSSY B1, `(.L_x_132) ;  /* 0x000000a000017945 */ /* 0x000fe40003800000 */
[----:B------:R-:W-:Y:S01]  /*53a0*/  FMUL R11, R10, R121 ;  /* 0x000000790a0b7220 */ /* 0x000fe20000400000 */
[----:B------:R-:W-:-:S03]  /*53b0*/  @P3 IMAD.MOV.U32 R10, RZ, RZ, R74 ;  /* 0x000000ffff0a3224 */ /* 0x000fc600078e004a */
[----:B------:R-:W-:-:S05]  /*53c0*/  FFMA R11, R28, R120, R11 ;  /* 0x000000781c0b7223 */ /* 0x000fca000000000b */
[----:B------:R-:W-:-:S04]  /*53d0*/  F2FP.BF16.F32.PACK_AB R11, RZ, R11 ;  /* 0x0000000bff0b723e */ /* 0x000fc800000010ff */
[----:B------:R-:W-:Y:S02]  /*53e0*/  PRMT R12, R11, 0x7610, R12 ;  /* 0x000076100b0c7816 */ /* 0x000fe4000000000c */
[----:B------:R-:W-:-:S05]  /*53f0*/  @P3 MOV R11, R75 ;  /* 0x0000004b000b3202 */ /* 0x000fca0000000f00 */
[----:B------:R0:W-:Y:S01]  /*5400*/  @P3 STG.E.U16 desc[UR36][R10.64+0x10], R12 ;  /* 0x0000100c0a003986 */ /* 0x0001e2000c101524 */
[----:B------:R-:W-:Y:S05]  /*5410*/  @!P2 BRA `(.L_x_133) ;  /* 0x000000000004a947 */ /* 0x000fea0003800000 */
[----:B------:R0:W5:Y:S02]  /*5420*/  LDG.E.LTC128B.U16 R147, desc[UR36][R8.64+0x12] ;  /* 0x0000122408937981 */ /* 0x000164000c1e1520 */
.L_x_133:
[----:B------:R-:W-:Y:S05]  /*5430*/  BSYNC B1 ;  /* 0x0000000000017941 */ /* 0x000fea0003800000 */
.L_x_132:
[----:B0----5:R-:W-:Y:S01]  /*5440*/  IMAD.U32 R10, R147, 0x10000, RZ ;  /* 0x00010000930a7824 */ /* 0x021fe200078e00ff */
        /* <DEDUP_REMOVED lines=11> */
.L_x_135:
[----:B------:R-:W-:Y:S05]  /*5500*/  BSYNC B1 ;  /* 0x0000000000017941 */ /* 0x000fea0003800000 */
.L_x_134:
        /* <DEDUP_REMOVED lines=9> */
.L_x_137:
[----:B------:R-:W-:Y:S05]  /*55a0*/  BSYNC B1 ;  /* 0x0000000000017941 */ /* 0x000fea0003800000 */
.L_x_136:
[----:B-----5:R-:W-:Y:S01]  /*55b0*/  IMAD.U32 R10, R147, 0x10000, RZ ;  /* 0x00010000930a7824 */ /* 0x020fe200078e00ff */
        /* <DEDUP_REMOVED lines=8> */
.L_x_139:
[----:B------:R-:W-:Y:S05]  /*5640*/  BSYNC B1 ;  /* 0x0000000000017941 */ /* 0x000fea0003800000 */
.L_x_138:
[----:B0----5:R-:W-:Y:S01]  /*5650*/  SHF.L.U32 R10, R147, 0x10, RZ ;  /* 0x00000010930a7819 */ /* 0x021fe200000006ff */
[----:B------:R-:W-:Y:S01]  /*5660*/  BSSY B1, `(.L_x_140) ;  /* 0x000000b000017945 */ /* 0x000fe20003800000 */
[----:B------:R-:W-:-:S03]  /*5670*/  ISETP.GT.AND P2, PT, R3, 0x11, P0 ;  /* 0x000000110300780c */ /* 0x000fc60000744270 */
[----:B------:R-:W-:Y:S01]  /*5680*/  FMUL R11, R10, R121 ;  /* 0x000000790a0b7220 */ /* 0x000fe20000400000 */
[----:B------:R-:W-:-:S03]  /*5690*/  @P3 IMAD.MOV.U32 R10, RZ, RZ, R74 ;  /* 0x000000ffff0a3224 */ /* 0x000fc600078e004a */
[----:B------:R-:W-:-:S05]  /*56a0*/  FFMA R11, R32, R120, R11 ;  /* 0x00000078200b7223 */ /* 0x000fca000000000b */
[----:B------:R-:W-:-:S04]  /*56b0*/  F2FP.BF16.F32.PACK_AB R11, RZ, R11 ;  /* 0x0000000bff0b723e */ /* 0x000fc800000010ff */
[----:B------:R-:W-:Y:S01]  /*56c0*/  PRMT R12, R11, 0x7610, R12 ;  /* 0x000076100b0c7816 */ /* 0x000fe2000000000c */
[----:B------:R-:W-:-:S05]  /*56d0*/  @P3 IMAD.MOV.U32 R11, RZ, RZ, R75 ;  /* 0x000000ffff0b3224 */ /* 0x000fca00078e004b */
[----:B------:R0:W-:Y:S01]  /*56e0*/  @P3 STG.E.U16 desc[UR36][R10.64+0x20], R12 ;  /* 0x0000200c0a003986 */ /* 0x0001e2000c101524 */
[----:B------:R-:W-:Y:S05]  /*56f0*/  @!P2 BRA `(.L_x_141) ;  /* 0x000000000004a947 */ /* 0x000fea0003800000 */
[----:B------:R0:W5:Y:S02]  /*5700*/  LDG.E.LTC128B.U16 R147, desc[UR36][R8.64+0x22] ;  /* 0x0000222408937981 */ /* 0x000164000c1e1520 */
.L_x_141:
[----:B------:R-:W-:Y:S05]  /*5710*/  BSYNC B1 ;  /* 0x0000000000017941 */ /* 0x000fea0003800000 */
.L_x_140:
        /* <DEDUP_REMOVED lines=12> */
.L_x_143:
[----:B------:R-:W-:Y:S05]  /*57e0*/  BSYNC B1 ;  /* 0x0000000000017941 */ /* 0x000fea0003800000 */
.L_x_142:
[----:B0----5:R-:W-:Y:S01]  /*57f0*/  SHF.L.U32 R10, R147, 0x10, RZ ;  /* 0x00000010930a7819 */ /* 0x021fe200000006ff */
[----:B------:R-:W-:Y:S01]  /*5800*/  BSSY B1, `(.L_x_144) ;  /* 0x0000008000017945 */ /* 0x000fe20003800000 */
[----:B------:R-:W-:-:S03]  /*5810*/  ISETP.GT.AND P2, PT, R3, 0x11, P1 ;  /* 0x000000110300780c */ /* 0x000fc60000f44270 */
[----:B------:R-:W-:-:S04]  /*5820*/  FMUL R11, R10, R121 ;  /* 0x000000790a0b7220 */ /* 0x000fc80000400000 */
[----:B------:R-:W-:-:S05]  /*5830*/  FFMA R11, R34, R120, R11 ;  /* 0x00000078220b7223 */ /* 0x000fca000000000b */
[----:B------:R-:W-:-:S05]  /*5840*/  F2FP.BF16.F32.PACK_AB R11, RZ, R11 ;  /* 0x0000000bff0b723e */ /* 0x000fca00000010ff */
[----:B------:R0:W-:Y:S01]  /*5850*/  @P3 STG.E.U16 desc[UR36][R4.64+0x20], R11 ;  /* 0x0000200b04003986 */ /* 0x0001e2000c101524 */
[----:B------:R-:W-:Y:S05]  /*5860*/  @!P2 BRA `(.L_x_145) ;  /* 0x000000000004a947 */ /* 0x000fea0003800000 */
[----:B------:R0:W5:Y:S02]  /*5870*/  LDG.E.LTC128B.U16 R147, desc[UR36][R6.64+0x22] ;  /* 0x0000222406937981 */ /* 0x000164000c1e1520 */
.L_x_145:
[----:B------:R-:W-:Y:S05]  /*5880*/  BSYNC B1 ;  /* 0x0000000000017941 */ /* 0x000fea0003800000 */
.L_x_144:
        /* <DEDUP_REMOVED lines=9> */
.L_x_147:
[----:B------:R-:W-:Y:S05]  /*5920*/  BSYNC B1 ;  /* 0x0000000000017941 */ /* 0x000fea0003800000 */
.L_x_146:
[----:B0----5:R-:W-:Y:S01]  /*5930*/  IMAD.U32 R10, R147, 0x10000, RZ ;  /* 0x00010000930a7824 */ /* 0x021fe200078e00ff */
[----:B------:R-:W-:Y:S01]  /*5940*/  ISETP.GT.AND P2, PT, R3, 0x19, P0 ;  /* 0x000000190300780c */ /* 0x000fe20000744270 */
[----:B------:R-:W-:Y:S02]  /*5950*/  BSSY B1, `(.L_x_148) ;  /* 0x000000a000017945 */ /* 0x000fe40003800000 */
        /* <DEDUP_REMOVED lines=9> */
.L_x_149:
[----:B------:R-:W-:Y:S05]  /*59f0*/  BSYNC B1 ;  /* 0x0000000000017941 */ /* 0x000fea0003800000 */
.L_x_148:
[----:B0----5:R-:W-:Y:S01]  /*5a00*/  IMAD.U32 R10, R147, 0x10000, RZ ;  /* 0x00010000930a7824 */ /* 0x021fe200078e00ff */
[----:B------:R-:W-:Y:S01]  /*5a10*/  ISETP.GT.AND P3, PT, R3, 0x18, P1 ;  /* 0x000000180300780c */ /* 0x000fe20000f64270 */
[----:B------:R-:W-:Y:S01]  /*5a20*/  @P2 IMAD.MOV.U32 R11, RZ, RZ, R75 ;  /* 0x000000ffff0b2224 */ /* 0x000fe200078e004b */
[----:B------:R-:W-:Y:S01]  /*5a30*/  BSSY B1, `(.L_x_150) ;  /* 0x0000009000017945 */ /* 0x000fe20003800000 */
[----:B------:R-:W-:-:S04]  /*5a40*/  FMUL R10, R10, R121 ;  /* 0x000000790a0a7220 */ /* 0x000fc80000400000 */
[----:B------:R-:W-:-:S05]  /*5a50*/  FFMA R10, R37, R120, R10 ;  /* 0x00000078250a7223 */ /* 0x000fca000000000a */
[----:B------:R-:W-:-:S04]  /*5a60*/  F2FP.BF16.F32.PACK_AB R10, RZ, R10 ;  /* 0x0000000aff0a723e */ /* 0x000fc800000010ff */
[----:B------:R-:W-:Y:S02]  /*5a70*/  PRMT R12, R10, 0x7610, R12 ;  /* 0x000076100a0c7816 */ /* 0x000fe4000000000c */
[----:B------:R-:W-:-:S05]  /*5a80*/  @P2 MOV R10, R74 ;  /* 0x0000004a000a2202 */ /* 0x000fca0000000f00 */
[----:B------:R0:W-:Y:S01]  /*5a90*/  @P2 STG.E.U16 desc[UR36][R10.64+0x32], R12 ;  /* 0x0000320c0a002986 */ /* 0x0001e2000c101524 */
[----:B------:R-:W-:Y:S05]  /*5aa0*/  @!P3 BRA `(.L_x_151) ;  /* 0x000000000004b947 */ /* 0x000fea0003800000 */
[----:B------:R0:W5:Y:S02]  /*5ab0*/  LDG.E.LTC128B.U16 R147, desc[UR36][R6.64+0x30] ;  /* 0x0000302406937981 */ /* 0x000164000c1e1520 */
.L_x_151:
[----:B------:R-:W-:Y:S05]  /*5ac0*/  BSYNC B1 ;  /* 0x0000000000017941 */ /* 0x000fea0003800000 */
.L_x_150:
        /* <DEDUP_REMOVED lines=9> */
.L_x_153:
[----:B------:R-:W-:Y:S05]  /*5b60*/  BSYNC B1 ;  /* 0x0000000000017941 */ /* 0x000fea0003800000 */
.L_x_152:
        /* <DEDUP_REMOVED lines=9> */
.L_x_155:
[----:B------:R-:W-:Y:S05]  /*5c00*/  BSYNC B1 ;  /* 0x0000000000017941 */ /* 0x000fea0003800000 */
.L_x_154:
        /* <DEDUP_REMOVED lines=12> */
.L_x_157:
[----:B------:R-:W-:Y:S05]  /*5cd0*/  BSYNC B1 ;  /* 0x0000000000017941 */ /* 0x000fea0003800000 */
.L_x_156:
        /* <DEDUP_REMOVED lines=12> */
.L_x_159:
[----:B------:R-:W-:Y:S05]  /*5da0*/  BSYNC B1 ;  /* 0x0000000000017941 */ /* 0x000fea0003800000 */
.L_x_158:
        /* <DEDUP_REMOVED lines=9> */
.L_x_161:
[----:B------:R-:W-:Y:S05]  /*5e40*/  BSYNC B1 ;  /* 0x0000000000017941 */ /* 0x000fea0003800000 */
.L_x_160:
        /* <DEDUP_REMOVED lines=9> */
.L_x_163:
[----:B------:R-:W-:Y:S05]  /*5ee0*/  BSYNC B1 ;  /* 0x0000000000017941 */ /* 0x000fea0003800000 */
.L_x_162:
        /* <DEDUP_REMOVED lines=12> */
.L_x_165:
[----:B------:R-:W-:Y:S05]  /*5fb0*/  BSYNC B1 ;  /* 0x0000000000017941 */ /* 0x000fea0003800000 */
.L_x_164:
        /* <DEDUP_REMOVED lines=12> */
.L_x_167:
[----:B------:R-:W-:Y:S05]  /*6080*/  BSYNC B1 ;  /* 0x0000000000017941 */ /* 0x000fea0003800000 */
.L_x_166:
        /* <DEDUP_REMOVED lines=9> */
.L_x_169:
[----:B------:R-:W-:Y:S05]  /*6120*/  BSYNC B1 ;  /* 0x0000000000017941 */ /* 0x000fea0003800000 */
.L_x_168:
        /* <DEDUP_REMOVED lines=9> */
.L_x_171:
[----:B------:R-:W-:Y:S05]  /*61c0*/  BSYNC B1 ;  /* 0x0000000000017941 */ /* 0x000fea0003800000 */
.L_x_170:
        /* <DEDUP_REMOVED lines=12> */
.L_x_173:
[----:B------:R-:W-:Y:S05]  /*6290*/  BSYNC B1 ;  /* 0x0000000000017941 */ /* 0x000fea0003800000 */
.L_x_172:
        /* <DEDUP_REMOVED lines=12> */
.L_x_175:
[----:B------:R-:W-:Y:S05]  /*6360*/  BSYNC B1 ;  /* 0x0000000000017941 */ /* 0x000fea0003800000 */
.L_x_174:
        /* <DEDUP_REMOVED lines=9> */
.L_x_177:
[----:B------:R-:W-:Y:S05]  /*6400*/  BSYNC B1 ;  /* 0x0000000000017941 */ /* 0x000fea0003800000 */
.L_x_176:
        /* <DEDUP_REMOVED lines=9> */
.L_x_179:
[----:B------:R-:W-:Y:S05]  /*64a0*/  BSYNC B1 ;  /* 0x0000000000017941 */ /* 0x000fea0003800000 */
.L_x_178:
        /* <DEDUP_REMOVED lines=12> */
.L_x_181:
[----:B------:R-:W-:Y:S05]  /*6570*/  BSYNC B1 ;  /* 0x0000000000017941 */ /* 0x000fea0003800000 */
.L_x_180:
        /* <DEDUP_REMOVED lines=12> */
.L_x_183:
[----:B------:R-:W-:Y:S05]  /*6640*/  BSYNC B1 ;  /* 0x0000000000017941 */ /* 0x000fea0003800000 */
.L_x_182:
        /* <DEDUP_REMOVED lines=9> */
.L_x_185:
[----:B------:R-:W-:Y:S05]  /*66e0*/  BSYNC B1 ;  /* 0x0000000000017941 */ /* 0x000fea0003800000 */
.L_x_184:
        /* <DEDUP_REMOVED lines=9> */
.L_x_187:
[----:B------:R-:W-:Y:S05]  /*6780*/  BSYNC B1 ;  /* 0x0000000000017941 */ /* 0x000fea0003800000 */
.L_x_186:
        /* <DEDUP_REMOVED lines=12> */
.L_x_189:
[----:B------:R-:W-:Y:S05]  /*6850*/  BSYNC B1 ;  /* 0x0000000000017941 */ /* 0x000fea0003800000 */
.L_x_188:
        /* <DEDUP_REMOVED lines=12> */
.L_x_191:
[----:B------:R-:W-:Y:S05]  /*6920*/  BSYNC B1 ;  /* 0x0000000000017941 */ /* 0x000fea0003800000 */
.L_x_190:
        /* <DEDUP_REMOVED lines=9> */
.L_x_193:
[----:B------:R-:W-:Y:S05]  /*69c0*/  BSYNC B1 ;  /* 0x0000000000017941 */ /* 0x000fea0003800000 */
.L_x_192:
        /* <DEDUP_REMOVED lines=9> */
.L_x_195:
[----:B------:R-:W-:Y:S05]  /*6a60*/  BSYNC B1 ;  /* 0x0000000000017941 */ /* 0x000fea0003800000 */
.L_x_194:
        /* <DEDUP_REMOVED lines=12> */
.L_x_197:
[----:B------:R-:W-:Y:S05]  /*6b30*/  BSYNC B1 ;  /* 0x0000000000017941 */ /* 0x000fea0003800000 */
.L_x_196:
        /* <DEDUP_REMOVED lines=12> */
.L_x_199:
[----:B------:R-:W-:Y:S05]  /*6c00*/  BSYNC B1 ;  /* 0x0000000000017941 */ /* 0x000fea0003800000 */
.L_x_198:
        /* <DEDUP_REMOVED lines=9> */
.L_x_201:
[----:B------:R-:W-:Y:S05]  /*6ca0*/  BSYNC B1 ;  /* 0x0000000000017941 */ /* 0x000fea0003800000 */
.L_x_200:
        /* <DEDUP_REMOVED lines=9> */
.L_x_203:
[----:B------:R-:W-:Y:S05]  /*6d40*/  BSYNC B1 ;  /* 0x0000000000017941 */ /* 0x000fea0003800000 */
.L_x_202:
        /* <DEDUP_REMOVED lines=12> */
.L_x_205:
[----:B------:R-:W-:Y:S05]  /*6e10*/  BSYNC B1 ;  /* 0x0000000000017941 */ /* 0x000fea0003800000 */
.L_x_204:
        /* <DEDUP_REMOVED lines=12> */
.L_x_207:
[----:B------:R-:W-:Y:S05]  /*6ee0*/  BSYNC B1 ;  /* 0x0000000000017941 */ /* 0x000fea0003800000 */
.L_x_206:
        /* <DEDUP_REMOVED lines=9> */
.L_x_209:
[----:B------:R-:W-:Y:S05]  /*6f80*/  BSYNC B1 ;  /* 0x0000000000017941 */ /* 0x000fea0003800000 */
.L_x_208:
        /* <DEDUP_REMOVED lines=9> */
.L_x_211:
[----:B------:R-:W-:Y:S05]  /*7020*/  BSYNC B1 ;  /* 0x0000000000017941 */ /* 0x000fea0003800000 */
.L_x_210:
        /* <DEDUP_REMOVED lines=12> */
.L_x_213:
[----:B------:R-:W-:Y:S05]  /*70f0*/  BSYNC B1 ;  /* 0x0000000000017941 */ /* 0x000fea0003800000 */
.L_x_212:
        /* <DEDUP_REMOVED lines=9> */
.L_x_215:
[----:B------:R-:W-:Y:S05]  /*7190*/  BSYNC B1 ;  /* 0x0000000000017941 */ /* 0x000fea0003800000 */
.L_x_214:
        /* <DEDUP_REMOVED lines=9> */
.L_x_217:
[----:B------:R-:W-:Y:S05]  /*7230*/  BSYNC B1 ;  /* 0x0000000000017941 */ /* 0x000fea0003800000 */
.L_x_216:
[----:B------:R-:W-:Y:S05]  /*7240*/  @!P1 BRA `(.L_x_218) ;  /* 0x0000001c00bc9947 */ /* 0x000fea0003800000 */
[----:B0----5:R-:W-:-:S04]  /*7250*/  IMAD.U32 R6, R147, 0x10000, RZ ;  /* 0x0001000093067824 */ /* 0x021fc800078e00ff */
[----:B------:R-:W-:-:S04]  /*7260*/  FMUL R6, R6, R121 ;  /* 0x0000007906067220 */ /* 0x000fc80000400000 */
[----:B------:R-:W-:-:S05]  /*7270*/  FFMA R6, R71, R120, R6 ;  /* 0x0000007847067223 */ /* 0x000fca0000000006 */
[----:B------:R-:W-:-:S05]  /*7280*/  F2FP.BF16.F32.PACK_AB R6, RZ, R6 ;  /* 0x00000006ff06723e */ /* 0x000fca00000010ff */
[----:B------:R0:W-:Y:S01]  /*7290*/  STG.E.U16 desc[UR36][R4.64+0xb2], R6 ;  /* 0x0000b20604007986 */ /* 0x0001e2000c101524 */
[----:B------:R-:W-:Y:S05]  /*72a0*/  BRA `(.L_x_218) ;  /* 0x0000001c00a47947 */ /* 0x000fea0003800000 */
.L_x_29:
[----:B------:R-:W-:Y:S01]  /*72b0*/  ISETP.GT.AND P4, PT, R3, 0x1, P3 ;  /* 0x000000010300780c */ /* 0x000fe20001f84270 */
[----:B------:R-:W-:Y:S01]  /*72c0*/  ULDC.64 UR4, c[0x0][0x5c0] ;  /* 0x0001700000047ab9 */ /* 0x000fe20000000a00 */
[-C--:B------:R-:W-:Y:S01]  /*72d0*/  FMUL R72, R72, R120.reuse ;  /* 0x0000007848487220 */ /* 0x080fe20000400000 */
[-C--:B------:R-:W-:Y:S01]  /*72e0*/  FMUL R73, R73, R120.reuse ;  /* 0x0000007849497220 */ /* 0x080fe20000400000 */
[----:B------:R-:W-:Y:S01]  /*72f0*/  LEA R6, P1, R142, UR4, 0x1 ;  /* 0x000000048e067c11 */ /* 0x000fe2000f8208ff */
[-C--:B------:R-:W-:Y:S01]  /*7300*/  FMUL R74, R74, R120.reuse ;  /* 0x000000784a4a7220 */ /* 0x080fe20000400000 */
[----:B------:R-:W-:Y:S01]  /*7310*/  ISETP.GT.AND P2, PT, R136, 0x8, PT ;  /* 0x000000088800780c */ /* 0x000fe20003f44270 */
[----:B------:R-:W-:Y:S01]  /*7320*/  FMUL R75, R75, R120 ;  /* 0x000000784b4b7220 */ /* 0x000fe20000400000 */
[----:B------:R-:W-:Y:S01]  /*7330*/  F2FP.BF16.F32.PACK_AB R72, RZ, R72 ;  /* 0x00000048ff48723e */ /* 0x000fe200000010ff */
[-C--:B------:R-:W-:Y:S01]  /*7340*/  FMUL R76, R76, R120.reuse ;  /* 0x000000784c4c7220 */ /* 0x080fe20000400000 */
[----:B------:R-:W-:Y:S01]  /*7350*/  LEA.HI.X R7, R142, UR5, R145, 0x1, P1 ;  /* 0x000000058e077c11 */ /* 0x000fe200088f0c91 */
[-C--:B------:R-:W-:Y:S01]  /*7360*/  FMUL R77, R77, R120.reuse ;  /* 0x000000784d4d7220 */ /* 0x080fe20000400000 */
[----:B------:R-:W-:Y:S01]  /*7370*/  F2FP.BF16.F32.PACK_AB R73, RZ, R73 ;  /* 0x00000049ff49723e */ /* 0x000fe200000010ff */
[-C--:B------:R-:W-:Y:S01]  /*7380*/  FMUL R78, R78, R120.reuse ;  /* 0x000000784e4e7220 */ /* 0x080fe20000400000 */
[C---:B------:R-:W-:Y:S01]  /*7390*/  SHF.L.U32 R5, R126.reuse, 0x1, RZ ;  /* 0x000000017e057819 */ /* 0x040fe200000006ff */
[----:B------:R-:W-:Y:S01]  /*73a0*/  @P0 STG.E.U16 desc[UR36][R6.64], R72 ;  /* 0x0000004806000986 */ /* 0x000fe2000c101524 */
[----:B------:R-:W-:Y:S01]  /*73b0*/  ISETP.GT.AND P1, PT, R3, RZ, P2 ;  /* 0x000000ff0300720c */ /* 0x000fe20001724270 */
[-C--:B------:R-:W-:Y:S01]  /*73c0*/  FMUL R79, R79, R120.reuse ;  /* 0x000000784f4f7220 */ /* 0x080fe20000400000 */
[----:B------:R-:W-:Y:S01]  /*73d0*/  SHF.L.U64.HI R4, R126, 0x1, R125 ;  /* 0x000000017e047819 */ /* 0x000fe2000001027d */
[----:B------:R-:W-:Y:S01]  /*73e0*/  @P4 STG.E.U16 desc[UR36][R6.64+0x2], R73 ;  /* 0x0000024906004986 */ /* 0x000fe2000c101524 */
[----:B------:R-:W-:Y:S01]  /*73f0*/  ISETP.GT.AND P4, PT, R3, 0x1, P2 ;  /* 0x000000010300780c */ /* 0x000fe20001784270 */
[----:B------:R-:W-:Y:S01]  /*7400*/  FMUL R80, R80, R120 ;  /* 0x0000007850507220 */ /* 0x000fe20000400000 */
[----:B------:R-:W-:Y:S01]  /*7410*/  IADD3 R8, P0, R5, R6, RZ ;  /* 0x0000000605087210 */ /* 0x000fe20007f1e0ff */
[----:B------:R-:W-:Y:S01]  /*7420*/  FMUL R81, R81, R120 ;  /* 0x0000007851517220 */ /* 0x000fe20000400000 */
[----:B------:R-:W-:Y:S01]  /*7430*/  F2FP.BF16.F32.PACK_AB R74, RZ, R74 ;  /* 0x0000004aff4a723e */ /* 0x000fe200000010ff */
[-C--:B------:R-:W-:Y:S01]  /*7440*/  FMUL R82, R82, R120.reuse ;  /* 0x0000007852527220 */ /* 0x080fe20000400000 */
[----:B------:R-:W-:Y:S01]  /*7450*/  F2FP.BF16.F32.PACK_AB R75, RZ, R75 ;  /* 0x0000004bff4b723e */ /* 0x000fe200000010ff */
[--C-:B------:R-:W-:Y:S01]  /*7460*/  IMAD.X R9, R4, 0x1, R7.reuse, P0 ;  /* 0x0000000104097824 */ /* 0x100fe200000e0607 */
[----:B------:R-:W-:Y:S01]  /*7470*/  ISETP.GT.AND P5, PT, R3, 0x8, P3 ;  /* 0x000000080300780c */ /* 0x000fe20001fa4270 */
[-C--:B------:R-:W-:Y:S01]  /*7480*/  FMUL R83, R83, R120.reuse ;  /* 0x0000007853537220 */ /* 0x080fe20000400000 */
[C---:B------:R-:W-:Y:S01]  /*7490*/  ISETP.GT.AND P0, PT, R3.reuse, 0x9, P3 ;  /* 0x000000090300780c */ /* 0x040fe20001f04270 */
[-C--:B------:R-:W-:Y:S01]  /*74a0*/  FMUL R84, R84, R120.reuse ;  /* 0x0000007854547220 */ /* 0x080fe20000400000 */
[----:B------:R-:W-:Y:S01]  /*74b0*/  @P1 STG.E.U16 desc[UR36][R8.64], R74 ;  /* 0x0000004a08001986 */ /* 0x000fe2000c101524 */
[----:B------:R-:W-:Y:S01]  /*74c0*/  ISETP.GT.AND P1, PT, R3, 0x8, P2 ;  /* 0x000000080300780c */ /* 0x000fe20001724270 */
[----:B------:R-:W-:Y:S01]  /*74d0*/  FMUL R85, R85, R120 ;  /* 0x0000007855557220 */ /* 0x000fe20000400000 */
[----:B------:R-:W-:Y:S01]  /*74e0*/  F2FP.BF16.F32.PACK_AB R76, RZ, R76 ;  /* 0x0000004cff4c723e */ /* 0x000fe200000010ff */
[----:B------:R-:W-:Y:S01]  /*74f0*/  @P4 STG.E.U16 desc[UR36][R8.64+0x2], R75 ;  /* 0x0000024b08004986 */ /* 0x000fe2000c101524 */
[----:B------:R-:W-:Y:S01]  /*7500*/  ISETP.GT.AND P4, PT, R3, 0x9, P2 ;  /* 0x000000090300780c */ /* 0x000fe20001784270 */
[-C--:B------:R-:W-:Y:S01]  /*7510*/  FMUL R86, R86, R120.reuse ;  /* 0x0000007856567220 */ /* 0x080fe20000400000 */
[----:B------:R-:W-:Y:S01]  /*7520*/  F2FP.BF16.F32.PACK_AB R77, RZ, R77 ;  /* 0x0000004dff4d723e */ /* 0x000fe200000010ff */
[----:B------:R-:W-:Y:S01]  /*7530*/  FMUL R87, R87, R120 ;  /* 0x0000007857577220 */ /* 0x000fe20000400000 */
[----:B------:R-:W-:Y:S01]  /*7540*/  F2FP.BF16.F32.PACK_AB R78, RZ, R78 ;  /* 0x0000004eff4e723e */ /* 0x000fe200000010ff */
[----:B------:R-:W-:Y:S01]  /*7550*/  @P5 STG.E.U16 desc[UR36][R6.64+0x10], R76 ;  /* 0x0000104c06005986 */ /* 0x000fe2000c101524 */
[----:B------:R-:W-:Y:S01]  /*7560*/  F2FP.BF16.F32.PACK_AB R79, RZ, R79 ;  /* 0x0000004fff4f723e */ /* 0x000fe200000010ff */
[-C--:B------:R-:W-:Y:S01]  /*7570*/  FMUL R88, R88, R120.reuse ;  /* 0x0000007858587220 */ /* 0x080fe20000400000 */
[C---:B------:R-:W-:Y:S01]  /*7580*/  ISETP.GT.AND P5, PT, R3.reuse, 0x10, P3 ;  /* 0x000000100300780c */ /* 0x040fe20001fa4270 */
[----:B------:R-:W-:Y:S01]  /*7590*/  @P0 STG.E.U16 desc[UR36][R6.64+0x12], R77 ;  /* 0x0000124d06000986 */ /* 0x000fe2000c101524 */
[----:B------:R-:W-:Y:S01]  /*75a0*/  ISETP.GT.AND P0, PT, R3, 0x11, P3 ;  /* 0x000000110300780c */ /* 0x000fe20001f04270 */
[----:B------:R-:W-:Y:S01]  /*75b0*/  FMUL R89, R89, R120 ;  /* 0x0000007859597220 */ /* 0x000fe20000400000 */
[----:B------:R-:W-:Y:S01]  /*75c0*/  F2FP.BF16.F32.PACK_AB R80, RZ, R80 ;  /* 0x00000050ff50723e */ /* 0x000fe200000010ff */
[----:B------:R-:W-:Y:S01]  /*75d0*/  @P1 STG.E.U16 desc[UR36][R8.64+0x10], R78 ;  /* 0x0000104e08001986 */ /* 0x000fe2000c101524 */
[C---:B------:R-:W-:Y:S01]  /*75e0*/  ISETP.GT.AND P1, PT, R3.reuse, 0x10, P2 ;  /* 0x000000100300780c */ /* 0x040fe20001724270 */
[-C--:B------:R-:W-:Y:S01]  /*75f0*/  FMUL R90, R90, R120.reuse ;  /* 0x000000785a5a7220 */ /* 0x080fe20000400000 */
[----:B------:R-:W-:Y:S01]  /*7600*/  F2FP.BF16.F32.PACK_AB R81, RZ, R81 ;  /* 0x00000051ff51723e */ /* 0x000fe200000010ff */
[----:B------:R-:W-:Y:S01]  /*7610*/  @P4 STG.E.U16 desc[UR36][R8.64+0x12], R79 ;  /* 0x0000124f08004986 */ /* 0x000fe2000c101524 */
[----:B------:R-:W-:Y:S01]  /*7620*/  ISETP.GT.AND P4, PT, R3, 0x11, P2 ;  /* 0x000000110300780c */ /* 0x000fe20001784270 */
        /* <DEDUP_REMOVED lines=123> */
[----:B------:R-:W-:Y:S01]  /*7de0*/  F2FP.BF16.F32.PACK_AB R113, RZ, R113 ;  /* 0x00000071ff71723e */ /* 0x000fe200000010ff */
[----:B------:R-:W-:Y:S01]  /*7df0*/  FMUL R26, R26, R120 ;  /* 0x000000781a1a7220 */ /* 0x000fe20000400000 */
[----:B------:R-:W-:Y:S01]  /*7e00*/  F2FP.BF16.F32.PACK_AB R114, RZ, R114 ;  /* 0x00000072ff72723e */ /* 0x000fe200000010ff */
[----:B------:R-:W-:Y:S01]  /*7e10*/  @P4 STG.E.U16 desc[UR36][R8.64+0x92], R111 ;  /* 0x0000926f08004986 */ /* 0x000fe2000c101524 */
[----:B------:R-:W-:Y:S01]  /*7e20*/  ISETP.GT.AND P4, PT, R3, 0x50, P2 ;  /* 0x000000500300780c */ /* 0x000fe20001784270 */
        /* <DEDUP_REMOVED lines=9> */
[----:B------:R-:W-:Y:S01]  /*7ec0*/  ISETP.GT.AND P1, PT, R136, 0x80, PT ;  /* 0x000000808800780c */ /* 0x000fe20003f24270 */
[----:B------:R-:W-:Y:S01]  /*7ed0*/  FMUL R30, R30, R120 ;  /* 0x000000781e1e7220 */ /* 0x000fe20000400000 */
[----:B------:R-:W-:Y:S01]  /*7ee0*/  F2FP.BF16.F32.PACK_AB R118, RZ, R118 ;  /* 0x00000076ff76723e */ /* 0x000fe200000010ff */
[----:B------:R-:W-:Y:S01]  /*7ef0*/  @P4 STG.E.U16 desc[UR36][R8.64+0xa0], R114 ;  /* 0x0000a07208004986 */ /* 0x000fe2000c101524 */
[----:B------:R-:W-:Y:S01]  /*7f00*/  ISETP.GT.AND P4, PT, R3, 0x58, P3 ;  /* 0x000000580300780c */ /* 0x000fe20001f84270 */
[-C--:B------:R-:W-:Y:S01]  /*7f10*/  FMUL R31, R31, R120.reuse ;  /* 0x000000781f1f7220 */ /* 0x080fe20000400000 */
[C---:B------:R-:W-:Y:S01]  /*7f20*/  ISETP.GT.AND P3, PT, R3.reuse, 0x59, P3 ;  /* 0x000000590300780c */ /* 0x040fe20001f64270 */
[----:B------:R-:W-:Y:S01]  /*7f30*/  @P5 STG.E.U16 desc[UR36][R8.64+0xa2], R115 ;  /* 0x0000a27308005986 */ /* 0x000fe2000c101524 */
[C---:B------:R-:W-:Y:S01]  /*7f40*/  ISETP.GT.AND P5, PT, R3.reuse, 0x58, P2 ;  /* 0x000000580300780c */ /* 0x040fe200017a4270 */
[-C--:B------:R-:W-:Y:S01]  /*7f50*/  FMUL R32, R32, R120.reuse ;  /* 0x0000007820207220 */ /* 0x080fe20000400000 */
[----:B------:R-:W-:Y:S01]  /*7f60*/  ISETP.GT.AND P2, PT, R3, 0x59, P2 ;  /* 0x000000590300780c */ /* 0x000fe20001744270 */
[-C--:B------:R-:W-:Y:S01]  /*7f70*/  FMUL R33, R33, R120.reuse ;  /* 0x0000007821217220 */ /* 0x080fe20000400000 */
[----:B------:R-:W-:Y:S01]  /*7f80*/  ISETP.GT.AND P0, PT, R136, 0x88, PT ;  /* 0x000000888800780c */ /* 0x000fe20003f04270 */
[-C--:B------:R-:W-:Y:S01]  /*7f90*/  FMUL R34, R34, R120.reuse ;  /* 0x0000007822227220 */ /* 0x080fe20000400000 */
[----:B------:R-:W-:Y:S01]  /*7fa0*/  F2FP.BF16.F32.PACK_AB R119, RZ, R119 ;  /* 0x00000077ff77723e */ /* 0x000fe200000010ff */
[----:B------:R-:W-:Y:S01]  /*7fb0*/  FMUL R35, R35, R120 ;  /* 0x0000007823237220 */ /* 0x000fe20000400000 */
[----:B------:R-:W-:Y:S01]  /*7fc0*/  F2FP.BF16.F32.PACK_AB R24, RZ, R24 ;  /* 0x00000018ff18723e */ /* 0x000fe200000010ff */
[--C-:B------:R-:W-:Y:S01]  /*7fd0*/  @P4 IMAD.MOV.U32 R10, RZ, RZ, R6.reuse ;  /* 0x000000ffff0a4224 */ /* 0x100fe200078e0006 */
[----:B------:R-:W-:Y:S01]  /*7fe0*/  F2FP.BF16.F32.PACK_AB R25, RZ, R25 ;  /* 0x00000019ff19723e */ /* 0x000fe200000010ff */
[--C-:B------:R-:W-:Y:S01]  /*7ff0*/  @P4 IMAD.MOV.U32 R11, RZ, RZ, R7.reuse ;  /* 0x000000ffff0b4224 */ /* 0x100fe200078e0007 */
[----:B------:R-:W-:Y:S01]  /*8000*/  F2FP.BF16.F32.PACK_AB R26, RZ, R26 ;  /* 0x0000001aff1a723e */ /* 0x000fe200000010ff */
[-C--:B------:R-:W-:Y:S01]  /*8010*/  FMUL R36, R36, R120.reuse ;  /* 0x0000007824247220 */ /* 0x080fe20000400000 */
[----:B------:R-:W-:Y:S01]  /*8020*/  F2FP.BF16.F32.PACK_AB R27, RZ, R27 ;  /* 0x0000001bff1b723e */ /* 0x000fe200000010ff */
[-C--:B------:R-:W-:Y:S01]  /*8030*/  FMUL R37, R37, R120.reuse ;  /* 0x0000007825257220 */ /* 0x080fe20000400000 */
[----:B------:R0:W-:Y:S01]  /*8040*/  @P4 STG.E.U16 desc[UR36][R10.64+0xb0], R116 ;  /* 0x0000b0740a004986 */ /* 0x0001e2000c101524 */
[----:B------:R-:W-:Y:S01]  /*8050*/  ISETP.GT.AND P4, PT, R3, RZ, P1 ;  /* 0x000000ff0300720c */ /* 0x000fe20000f84270 */
[----:B------:R-:W-:Y:S01]  /*8060*/  FMUL R38, R38, R120 ;  /* 0x0000007826267220 */ /* 0x000fe20000400000 */
[----:B------:R-:W-:Y:S01]  /*8070*/  F2FP.BF16.F32.PACK_AB R28, RZ, R28 ;  /* 0x0000001cff1c723e */ /* 0x000fe200000010ff */
[-C--:B------:R-:W-:Y:S01]  /*8080*/  FMUL R39, R39, R120.reuse ;  /* 0x0000007827277220 */ /* 0x080fe20000400000 */
[----:B------:R-:W-:Y:S01]  /*8090*/  F2FP.BF16.F32.PACK_AB R29, RZ, R29 ;  /* 0x0000001dff1d723e */ /* 0x000fe200000010ff */
[----:B------:R-:W-:Y:S01]  /*80a0*/  FMUL R40, R40, R120 ;  /* 0x0000007828287220 */ /* 0x000fe20000400000 */
[----:B------:R-:W-:Y:S01]  /*80b0*/  F2FP.BF16.F32.PACK_AB R30, RZ, R30 ;  /* 0x0000001eff1e723e */ /* 0x000fe200000010ff */
[-C--:B------:R-:W-:Y:S01]  /*80c0*/  FMUL R41, R41, R120.reuse ;  /* 0x0000007829297220 */ /* 0x080fe20000400000 */
[----:B------:R-:W-:Y:S01]  /*80d0*/  F2FP.BF16.F32.PACK_AB R31, RZ, R31 ;  /* 0x0000001fff1f723e */ /* 0x000fe200000010ff */
[----:B------:R-:W-:Y:S01]  /*80e0*/  FMUL R42, R42, R120 ;  /* 0x000000782a2a7220 */ /* 0x000fe20000400000 */
[----:B------:R-:W-:Y:S01]  /*80f0*/  F2FP.BF16.F32.PACK_AB R32, RZ, R32 ;  /* 0x00000020ff20723e */ /* 0x000fe200000010ff */
[----:B0-----:R-:W-:Y:S01]  /*8100*/  @P3 IMAD.MOV.U32 R10, RZ, RZ, R6 ;  /* 0x000000ffff0a3224 */ /* 0x001fe200078e0006 */
[----:B------:R-:W-:Y:S01]  /*8110*/  F2FP.BF16.F32.PACK_AB R33, RZ, R33 ;  /* 0x00000021ff21723e */ /* 0x000fe200000010ff */
[----:B------:R-:W-:Y:S01]  /*8120*/  @P3 IMAD.MOV.U32 R11, RZ, RZ, R7 ;  /* 0x000000ffff0b3224 */ /* 0x000fe200078e0007 */
[----:B------:R-:W-:Y:S01]  /*8130*/  F2FP.BF16.F32.PACK_AB R34, RZ, R34 ;  /* 0x00000022ff22723e */ /* 0x000fe200000010ff */
[-C--:B------:R-:W-:Y:S01]  /*8140*/  FMUL R43, R43, R120.reuse ;  /* 0x000000782b2b7220 */ /* 0x080fe20000400000 */
[----:B------:R-:W-:Y:S01]  /*8150*/  F2FP.BF16.F32.PACK_AB R35, RZ, R35 ;  /* 0x00000023ff23723e */ /* 0x000fe200000010ff */
[-C--:B------:R-:W-:Y:S01]  /*8160*/  FMUL R44, R44, R120.reuse ;  /* 0x000000782c2c7220 */ /* 0x080fe20000400000 */
[----:B------:R0:W-:Y:S01]  /*8170*/  @P3 STG.E.U16 desc[UR36][R10.64+0xb2], R117 ;  /* 0x0000b2750a003986 */ /* 0x0001e2000c101524 */
[----:B------:R-:W-:Y:S01]  /*8180*/  ISETP.GT.AND P3, PT, R3, 0x1, P1 ;  /* 0x000000010300780c */ /* 0x000fe20000f64270 */
[----:B------:R-:W-:Y:S01]  /*8190*/  FMUL R45, R45, R120 ;  /* 0x000000782d2d7220 */ /* 0x000fe20000400000 */
[----:B------:R-:W-:Y:S01]  /*81a0*/  F2FP.BF16.F32.PACK_AB R36, RZ, R36 ;  /* 0x00000024ff24723e */ /* 0x000fe200000010ff */
[----:B------:R1:W-:Y:S01]  /*81b0*/  @P5 STG.E.U16 desc[UR36][R8.64+0xb0], R118 ;  /* 0x0000b07608005986 */ /* 0x0003e2000c101524 */
[----:B------:R-:W-:Y:S01]  /*81c0*/  LEA R6, P5, R127, R6, 0x1 ;  /* 0x000000067f067211 */ /* 0x000fe200078a08ff */
[-C--:B------:R-:W-:Y:S01]  /*81d0*/  FMUL R46, R46, R120.reuse ;  /* 0x000000782e2e7220 */ /* 0x080fe20000400000 */
[----:B------:R-:W-:Y:S01]  /*81e0*/  F2FP.BF16.F32.PACK_AB R37, RZ, R37 ;  /* 0x00000025ff25723e */ /* 0x000fe200000010ff */
[-C--:B------:R-:W-:Y:S01]  /*81f0*/  FMUL R47, R47, R120.reuse ;  /* 0x000000782f2f7220 */ /* 0x080fe20000400000 */
[----:B------:R-:W-:Y:S01]  /*8200*/  LEA.HI.X R7, R127, R7, R124, 0x1, P5 ;  /* 0x000000077f077211 */ /* 0x000fe200028f0c7c */
[----:B------:R-:W-:Y:S01]  /*8210*/  FMUL R48, R48, R120 ;  /* 0x0000007830307220 */ /* 0x000fe20000400000 */
[----:B------:R-:W-:Y:S01]  /*8220*/  ISETP.GT.AND P5, PT, R3, 0x1, P0 ;  /* 0x000000010300780c */ /* 0x000fe200007a4270 */
[----:B0-----:R-:W-:Y:S01]  /*8230*/  @P2 IMAD.MOV.U32 R11, RZ, RZ, R9 ;  /* 0x000000ffff0b2224 */ /* 0x001fe200078e0009 */
[----:B------:R-:W-:Y:S01]  /*8240*/  @P2 MOV R10, R8 ;  /* 0x00000008000a2202 */ /* 0x000fe20000000f00 */
[----:B------:R-:W-:Y:S01]  /*8250*/  FMUL R49, R49, R120 ;  /* 0x0000007831317220 */ /* 0x000fe20000400000 */
[----:B------:R-:W-:Y:S01]  /*8260*/  F2FP.BF16.F32.PACK_AB R38, RZ, R38 ;  /* 0x00000026ff26723e */ /* 0x000fe200000010ff */
[-C--:B------:R-:W-:Y:S01]  /*8270*/  FMUL R50, R50, R120.reuse ;  /* 0x0000007832327220 */ /* 0x080fe20000400000 */
[----:B------:R-:W-:Y:S01]  /*8280*/  F2FP.BF16.F32.PACK_AB R39, RZ, R39 ;  /* 0x00000027ff27723e */ /* 0x000fe200000010ff */
[----:B------:R-:W-:Y:S01]  /*8290*/  @P2 STG.E.U16 desc[UR36][R10.64+0xb2], R119 ;  /* 0x0000b2770a002986 */ /* 0x000fe2000c101524 */
[----:B------:R-:W-:Y:S01]  /*82a0*/  ISETP.GT.AND P2, PT, R3, RZ, P0 ;  /* 0x000000ff0300720c */ /* 0x000fe20000744270 */
[----:B------:R-:W-:Y:S01]  /*82b0*/  FMUL R51, R51, R120 ;  /* 0x0000007833337220 */ /* 0x000fe20000400000 */
[----:B------:R-:W-:Y:S01]  /*82c0*/  F2FP.BF16.F32.PACK_AB R40, RZ, R40 ;  /* 0x00000028ff28723e */ /* 0x000fe200000010ff */
[----:B------:R-:W-:Y:S01]  /*82d0*/  @P4 STG.E.U16 desc[UR36][R6.64], R24 ;  /* 0x0000001806004986 */ /* 0x000fe2000c101524 */
[----:B------:R-:W-:Y:S01]  /*82e0*/  ISETP.GT.AND P4, PT, R3, 0x8, P1 ;  /* 0x000000080300780c */ /* 0x000fe20000f84270 */
[----:B------:R-:W-:Y:S01]  /*82f0*/  FMUL R52, R52, R120 ;  /* 0x0000007834347220 */ /* 0x000fe20000400000 */
[----:B------:R-:W-:Y:S01]  /*8300*/  F2FP.BF16.F32.PACK_AB R41, RZ, R41 ;  /* 0x00000029ff29723e */ /* 0x000fe200000010ff */
[----:B------:R-:W-:Y:S01]  /*8310*/  @P3 STG.E.U16 desc[UR36][R6.64+0x2], R25 ;  /* 0x0000021906003986 */ /* 0x000fe2000c101524 */
[----:B-1----:R-:W-:Y:S01]  /*8320*/  IADD3 R8, P3, R5, R6, RZ ;  /* 0x0000000605087210 */ /* 0x002fe20007f7e0ff */
[----:B------:R-:W-:Y:S01]  /*8330*/  FMUL R53, R53, R120 ;  /* 0x0000007835357220 */ /* 0x000fe20000400000 */
[----:B------:R-:W-:Y:S01]  /*8340*/  F2FP.BF16.F32.PACK_AB R42, RZ, R42 ;  /* 0x0000002aff2a723e */ /* 0x000fe200000010ff */
[----:B------:R-:W-:Y:S01]  /*8350*/  FMUL R54, R54, R120 ;  /* 0x0000007836367220 */ /* 0x000fe20000400000 */
[----:B------:R-:W-:Y:S01]  /*8360*/  F2FP.BF16.F32.PACK_AB R43, RZ, R43 ;  /* 0x0000002bff2b723e */ /* 0x000fe200000010ff */
[----:B------:R-:W-:Y:S01]  /*8370*/  IMAD.X R9, R4, 0x1, R7, P3 ;  /* 0x0000000104097824 */ /* 0x000fe200018e0607 */
[C---:B------:R-:W-:Y:S01]  /*8380*/  ISETP.GT.AND P3, PT, R3.reuse, 0x9, P1 ;  /* 0x000000090300780c */ /* 0x040fe20000f64270 */
[----:B------:R-:W-:Y:S01]  /*8390*/  @P5 IMAD.MOV.U32 R4, RZ, RZ, R8 ;  /* 0x000000ffff045224 */ /* 0x000fe200078e0008 */
[----:B------:R-:W-:Y:S01]  /*83a0*/  F2FP.BF16.F32.PACK_AB R44, RZ, R44 ;  /* 0x0000002cff2c723e */ /* 0x000fe200000010ff */
[----:B------:R-:W-:Y:S01]  /*83b0*/  @P5 IMAD.MOV.U32 R5, RZ, RZ, R9 ;  /* 0x000000ffff055224 */ /* 0x000fe200078e0009 */
[----:B------:R-:W-:Y:S01]  /*83c0*/  @P2 STG.E.U16 desc[UR36][R8.64], R26 ;  /* 0x0000001a08002986 */ /* 0x000fe2000c101524 */
[----:B------:R-:W-:Y:S01]  /*83d0*/  ISETP.GT.AND P2, PT, R3, 0x8, P0 ;  /* 0x000000080300780c */ /* 0x000fe20000744270 */
[-C--:B------:R-:W-:Y:S01]  /*83e0*/  FMUL R55, R55, R120.reuse ;  /* 0x0000007837377220 */ /* 0x080fe20000400000 */
[----:B------:R-:W-:Y:S01]  /*83f0*/  F2FP.BF16.F32.PACK_AB R45, RZ, R45 ;  /* 0x0000002dff2d723e */ /* 0x000fe200000010ff */
[----:B------:R0:W-:Y:S01]  /*8400*/  @P5 STG.E.U16 desc[UR36][R4.64+0x2], R27 ;  /* 0x0000021b04005986 */ /* 0x0001e2000c101524 */
[----:B------:R-:W-:Y:S01]  /*8410*/  ISETP.GT.AND P5, PT, R3, 0x9, P0 ;  /* 0x000000090300780c */ /* 0x000fe200007a4270 */
        /* <DEDUP_REMOVED lines=10> */
[--C-:B0-----:R-:W-:Y:S01]  /*84c0*/  @P4 IMAD.MOV.U32 R4, RZ, RZ, R6.reuse ;  /* 0x000000ffff044224 */ /* 0x101fe200078e0006 */
[----:B------:R-:W-:Y:S01]  /*84d0*/  @P4 MOV R5, R7 ;  /* 0x0000000700054202 */ /* 0x000fe20000000f00 */
[-C--:B------:R-:W-:Y:S01]  /*84e0*/  FMUL R61, R61, R120.reuse ;  /* 0x000000783d3d7220 */ /* 0x080fe20000400000 */
[----:B------:R-:W-:Y:S01]  /*84f0*/  F2FP.BF16.F32.PACK_AB R51, RZ, R51 ;  /* 0x00000033ff33723e */ /* 0x000fe200000010ff */
[----:B------:R-:W-:Y:S01]  /*8500*/  FMUL R62, R62, R120 ;  /* 0x000000783e3e7220 */ /* 0x000fe20000400000 */
[----:B------:R-:W-:Y:S01]  /*8510*/  F2FP.BF16.F32.PACK_AB R52, RZ, R52 ;  /* 0x00000034ff34723e */ /* 0x000fe200000010ff */
[----:B------:R0:W-:Y:S01]  /*8520*/  @P4 STG.E.U16 desc[UR36][R4.64+0x10], R28 ;  /* 0x0000101c04004986 */ /* 0x0001e2000c101524 */
[----:B------:R-:W-:Y:S01]  /*8530*/  ISETP.GT.AND P4, PT, R3, 0x10, P1 ;  /* 0x000000100300780c */ /* 0x000fe20000f84270 */
        /* <DEDUP_REMOVED lines=8> */
[----:B------:R-:W-:Y:S01]  /*85c0*/  FMUL R67, R67, R120 ;  /* 0x0000007843437220 */ /* 0x000fe20000400000 */
[----:B------:R-:W-:Y:S01]  /*85d0*/  F2FP.BF16.F32.PACK_AB R57, RZ, R57 ;  /* 0x00000039ff39723e */ /* 0x000fe200000010ff */
[----:B0-----:R-:W-:Y:S01]  /*85e0*/  @P3 IMAD.MOV.U32 R4, RZ, RZ, R6 ;  /* 0x000000ffff043224 */ /* 0x001fe200078e0006 */
[----:B------:R-:W-:Y:S01]  /*85f0*/  F2FP.BF16.F32.PACK_AB R58, RZ, R58 ;  /* 0x0000003aff3a723e */ /* 0x000fe200000010ff */
[----:B------:R-:W-:Y:S01]  /*8600*/  @P3 IMAD.MOV.U32 R5, RZ, RZ, R7 ;  /* 0x000000ffff053224 */ /* 0x000fe200078e0007 */
[----:B------:R-:W-:Y:S01]  /*8610*/  F2FP.BF16.F32.PACK_AB R59, RZ, R59 ;  /* 0x0000003bff3b723e */ /* 0x000fe200000010ff */
[----:B------:R-:W-:Y:S01]  /*8620*/  FMUL R68, R68, R120 ;  /* 0x0000007844447220 */ /* 0x000fe20000400000 */
[----:B------:R-:W-:Y:S01]  /*8630*/  F2FP.BF16.F32.PACK_AB R60, RZ, R60 ;  /* 0x0000003cff3c723e */ /* 0x000fe200000010ff */
[-C--:B------:R-:W-:Y:S01]  /*8640*/  FMUL R69, R69, R120.reuse ;  /* 0x0000007845457220 */ /* 0x080fe20000400000 */
[----:B------:R0:W-:Y:S01]  /*8650*/  @P3 STG.E.U16 desc[UR36][R4.64+0x12], R29 ;  /* 0x0000121d04003986 */ /* 0x0001e2000c101524 */
[----:B------:R-:W-:Y:S01]  /*8660*/  ISETP.GT.AND P3, PT, R3, 0x11, P1 ;  /* 0x000000110300780c */ /* 0x000fe20000f64270 */
[-C--:B------:R-:W-:Y:S01]  /*8670*/  FMUL R70, R70, R120.reuse ;  /* 0x0000007846467220 */ /* 0x080fe20000400000 */
[----:B------:R-:W-:Y:S01]  /*8680*/  F2FP.BF16.F32.PACK_AB R61, RZ, R61 ;  /* 0x0000003dff3d723e */ /* 0x000fe200000010ff */
[----:B------:R-:W-:Y:S01]  /*8690*/  FMUL R71, R71, R120 ;  /* 0x0000007847477220 */ /* 0x000fe20000400000 */
[----:B------:R-:W-:-:S02]  /*86a0*/  F2FP.BF16.F32.PACK_AB R62, RZ, R62 ;  /* 0x0000003eff3e723e */ /* 0x000fc400000010ff */
[----:B------:R-:W-:Y:S02]  /*86b0*/  F2FP.BF16.F32.PACK_AB R63, RZ, R63 ;  /* 0x0000003fff3f723e */ /* 0x000fe400000010ff */
[----:B------:R-:W-:Y:S02]  /*86c0*/  F2FP.BF16.F32.PACK_AB R64, RZ, R64 ;  /* 0x00000040ff40723e */ /* 0x000fe400000010ff */
[----:B------:R-:W-:Y:S01]  /*86d0*/  F2FP.BF16.F32.PACK_AB R65, RZ, R65 ;  /* 0x00000041ff41723e */ /* 0x000fe200000010ff */
[----:B0-----:R-:W-:Y:S01]  /*86e0*/  @P2 IMAD.MOV.U32 R4, RZ, RZ, R8 ;  /* 0x000000ffff042224 */ /* 0x001fe200078e0008 */
[----:B------:R-:W-:Y:S01]  /*86f0*/  F2FP.BF16.F32.PACK_AB R66, RZ, R66 ;  /* 0x00000042ff42723e */ /* 0x000fe200000010ff */
[----:B------:R-:W-:Y:S01]  /*8700*/  @P2 IMAD.MOV.U32 R5, RZ, RZ, R9 ;  /* 0x000000ffff052224 */ /* 0x000fe200078e0009 */
[----:B------:R-:W-:Y:S02]  /*8710*/  F2FP.BF16.F32.PACK_AB R67, RZ, R67 ;  /* 0x00000043ff43723e */ /* 0x000fe400000010ff */
[----:B------:R-:W-:-:S02]  /*8720*/  F2FP.BF16.F32.PACK_AB R68, RZ, R68 ;  /* 0x00000044ff44723e */ /* 0x000fc400000010ff */
[----:B------:R0:W-:Y:S01]  /*8730*/  @P2 STG.E.U16 desc[UR36][R4.64+0x10], R30 ;  /* 0x0000101e04002986 */ /* 0x0001e2000c101524 */
[----:B------:R-:W-:Y:S02]  /*8740*/  ISETP.GT.AND P2, PT, R3, 0x10, P0 ;  /* 0x000000100300780c */ /* 0x000fe40000744270 */
[----:B------:R-:W-:Y:S02]  /*8750*/  F2FP.BF16.F32.PACK_AB R69, RZ, R69 ;  /* 0x00000045ff45723e */ /* 0x000fe400000010ff */
[----:B------:R-:W-:Y:S02]  /*8760*/  F2FP.BF16.F32.PACK_AB R70, RZ, R70 ;  /* 0x00000046ff46723e */ /* 0x000fe400000010ff */
[----:B------:R-:W-:Y:S01]  /*8770*/  F2FP.BF16.F32.PACK_AB R71, RZ, R71 ;  /* 0x00000047ff47723e */ /* 0x000fe200000010ff */
[----:B0-----:R-:W-:Y:S01]  /*8780*/  @P5 IMAD.MOV.U32 R4, RZ, RZ, R8 ;  /* 0x000000ffff045224 */ /* 0x001fe200078e0008 */
[----:B------:R-:W-:-:S05]  /*8790*/  @P5 MOV R5, R9 ;  /* 0x0000000900055202 */ /* 0x000fca0000000f00 */
[----:B------:R0:W-:Y:S01]  /*87a0*/  @P5 STG.E.U16 desc[UR36][R4.64+0x12], R31 ;  /* 0x0000121f04005986 */ /* 0x0001e2000c101524 */
[----:B------:R-:W-:Y:S01]  /*87b0*/  ISETP.GT.AND P5, PT, R3, 0x11, P0 ;  /* 0x000000110300780c */ /* 0x000fe200007a4270 */
[----:B0-----:R-:W-:Y:S02]  /*87c0*/  @P4 IMAD.MOV.U32 R4, RZ, RZ, R6 ;  /* 0x000000ffff044224 */ /* 0x001fe400078e0006 */
[----:B------:R-:W-:-:S05]  /*87d0*/  @P4 IMAD.MOV.U32 R5, RZ, RZ, R7 ;  /* 0x000000ffff054224 */ /* 0x000fca00078e0007 */
[----:B------:R0:W-:Y:S01]  /*87e0*/  @P4 STG.E.U16 desc[UR36][R4.64+0x20], R32 ;  /* 0x0000202004004986 */ /* 0x0001e2000c101524 */
[----:B------:R-:W-:Y:S01]  /*87f0*/  ISETP.GT.AND P4, PT, R3, 0x18, P1 ;  /* 0x000000180300780c */ /* 0x000fe20000f84270 */
[----:B0-----:R-:W-:Y:S02]  /*8800*/  @P3 IMAD.MOV.U32 R4, RZ, RZ, R6 ;  /* 0x000000ffff043224 */ /* 0x001fe400078e0006 */
[----:B------:R-:W-:-:S05]  /*8810*/  @P3 IMAD.MOV.U32 R5, RZ, RZ, R7 ;  /* 0x000000ffff053224 */ /* 0x000fca00078e0007 */
[----:B------:R0:W-:Y:S01]  /*8820*/  @P3 STG.E.U16 desc[UR36][R4.64+0x22], R33 ;  /* 0x0000222104003986 */ /* 0x0001e2000c101524 */
[----:B------:R-:W-:Y:S01]  /*8830*/  ISETP.GT.AND P3, PT, R3, 0x19, P1 ;  /* 0x000000190300780c */ /* 0x000fe20000f64270 */
        /* <DEDUP_REMOVED lines=123> */
[C---:B------:R-:W-:Y:S02]  /*8ff0*/  ISETP.GT.AND P4, PT, R3.reuse, 0x51, P0 ;  /* 0x000000510300780c */ /* 0x040fe40000784270 */
[----:B------:R-:W-:Y:S01]  /*9000*/  ISETP.GT.AND P0, PT, R3, 0x59, P0 ;  /* 0x000000590300780c */ /* 0x000fe20000704270 */
[----:B0-----:R-:W-:Y:S02]  /*9010*/  @P3 IMAD.MOV.U32 R4, RZ, RZ, R6 ;  /* 0x000000ffff043224 */ /* 0x001fe400078e0006 */
[----:B------:R-:W-:-:S05]  /*9020*/  @P3 IMAD.MOV.U32 R5, RZ, RZ, R7 ;  /* 0x000000ffff053224 */ /* 0x000fca00078e0007 */
[----:B------:R0:W-:Y:S01]  /*9030*/  @P3 STG.E.U16 desc[UR36][R4.64+0xa2], R65 ;  /* 0x0000a24104003986 */ /* 0x0001e2000c101524 */
[C---:B------:R-:W-:Y:S02]  /*9040*/  ISETP.GT.AND P3, PT, R3.reuse, 0x58, P1 ;  /* 0x000000580300780c */ /* 0x040fe40000f64270 */
[----:B------:R-:W-:Y:S01]  /*9050*/  ISETP.GT.AND P1, PT, R3, 0x59, P1 ;  /* 0x000000590300780c */ /* 0x000fe20000f24270 */
[----:B0-----:R-:W-:Y:S02]  /*9060*/  @P2 IMAD.MOV.U32 R4, RZ, RZ, R8 ;  /* 0x000000ffff042224 */ /* 0x001fe400078e0008 */
[----:B------:R-:W-:-:S05]  /*9070*/  @P2 IMAD.MOV.U32 R5, RZ, RZ, R9 ;  /* 0x000000ffff052224 */ /* 0x000fca00078e0009 */
[----:B------:R0:W-:Y:S02]  /*9080*/  @P2 STG.E.U16 desc[UR36][R4.64+0xa0], R66 ;  /* 0x0000a04204002986 */ /* 0x0001e4000c101524 */
[----:B0-----:R-:W-:Y:S01]  /*9090*/  @P4 IMAD.MOV.U32 R4, RZ, RZ, R8 ;  /* 0x000000ffff044224 */ /* 0x001fe200078e0008 */
[----:B------:R-:W-:-:S05]  /*90a0*/  @P4 MOV R5, R9 ;  /* 0x0000000900054202 */ /* 0x000fca0000000f00 */
[----:B------:R0:W-:Y:S02]  /*90b0*/  @P4 STG.E.U16 desc[UR36][R4.64+0xa2], R67 ;  /* 0x0000a24304004986 */ /* 0x0001e4000c101524 */
[----:B0-----:R-:W-:Y:S02]  /*90c0*/  @P3 IMAD.MOV.U32 R4, RZ, RZ, R6 ;  /* 0x000000ffff043224 */ /* 0x001fe400078e0006 */
[----:B------:R-:W-:-:S05]  /*90d0*/  @P3 IMAD.MOV.U32 R5, RZ, RZ, R7 ;  /* 0x000000ffff053224 */ /* 0x000fca00078e0007 */
[----:B------:R0:W-:Y:S04]  /*90e0*/  @P3 STG.E.U16 desc[UR36][R4.64+0xb0], R68 ;  /* 0x0000b04404003986 */ /* 0x0001e8000c101524 */
[----:B------:R1:W-:Y:S01]  /*90f0*/  @P1 STG.E.U16 desc[UR36][R6.64+0xb2], R69 ;  /* 0x0000b24506001986 */ /* 0x0003e2000c101524 */
[----:B0-----:R-:W-:Y:S02]  /*9100*/  @P5 IMAD.MOV.U32 R4, RZ, RZ, R8 ;  /* 0x000000ffff045224 */ /* 0x001fe400078e0008 */
[----:B------:R-:W-:-:S05]  /*9110*/  @P5 IMAD.MOV.U32 R5, RZ, RZ, R9 ;  /* 0x000000ffff055224 */ /* 0x000fca00078e0009 */
[----:B------:R1:W-:Y:S04]  /*9120*/  @P5 STG.E.U16 desc[UR36][R4.64+0xb0], R70 ;  /* 0x0000b04604005986 */ /* 0x0003e8000c101524 */
[----:B------:R1:W-:Y:S02]  /*9130*/  @P0 STG.E.U16 desc[UR36][R8.64+0xb2], R71 ;  /* 0x0000b24708000986 */ /* 0x0003e4000c101524 */
.L_x_218:
[----:B------:R-:W-:Y:S05]  /*9140*/  BSYNC B0 ;  /* 0x0000000000007941 */ /* 0x000fea0003800000 */
.L_x_28:
[----:B------:R-:W-:Y:S01]  /*9150*/  IADD3 R16, P0, R16, UR38, RZ ;  /* 0x0000002610107c10 */ /* 0x000fe2000ff1e0ff */
[----:B------:R-:W-:Y:S01]  /*9160*/  ULDC.64 UR4, c[0x0][0x650] ;  /* 0x0001940000047ab9 */ /* 0x000fe20000000a00 */
[----:B------:R-:W-:Y:S01]  /*9170*/  PRMT R3, RZ, 0x7610, R3 ;  /* 0x00007610ff037816 */ /* 0x000fe20000000003 */
[----:B------:R-:W-:Y:S01]  /*9180*/  IMAD.MOV.U32 R132, RZ, RZ, -0x1 ;  /* 0xffffffffff847424 */ /* 0x000fe200078e00ff */
[----:B------:R-:W-:Y:S02]  /*9190*/  IADD3.X R17, R17, UR41, RZ, P0, !PT ;  /* 0x0000002911117c10 */ /* 0x000fe400087fe4ff */
[----:B------:R-:W-:Y:S02]  /*91a0*/  ISETP.GE.U32.AND P0, PT, R16, UR4, PT ;  /* 0x0000000410007c0c */ /* 0x000fe4000bf06070 */
[----:B------:R-:W-:Y:S02]  /*91b0*/  MOV R19, 0xffffffff ;  /* 0xffffffff00137802 */ /* 0x000fe40000000f00 */
[----:B------:R-:W-:-:S13]  /*91c0*/  ISETP.GE.U32.AND.EX P0, PT, R17, UR5, PT, P0 ;  /* 0x0000000511007c0c */ /* 0x000fda000bf06100 */
[----:B------:R-:W-:Y:S05]  /*91d0*/  @P0 BRA `(.L_x_219) ;  /* 0x0000000400500947 */ /* 0x000fea0003800000 */
[----:B------:R-:W2:Y:S01]  /*91e0*/  LDC.64 R10, c[0x0][0x628] ;  /* 0x00018a00ff0a7b82 */ /* 0x000ea20000000a00 */
[----:B------:R-:W2:Y:S01]  /*91f0*/  S2R R12, SR_CTAID.X ;  /* 0x00000000000c7919 */ /* 0x000ea20000002500 */
[----:B-1----:R-:W-:Y:S02]  /*9200*/  IMAD.MOV.U32 R8, RZ, RZ, R16 ;  /* 0x000000ffff087224 */ /* 0x002fe400078e0010 */
[----:B0-----:R-:W-:Y:S01]  /*9210*/  IMAD.MOV.U32 R9, RZ, RZ, R17 ;  /* 0x000000ffff097224 */ /* 0x001fe200078e0011 */
[----:B------:R-:W0:Y:S03]  /*9220*/  S2R R20, SR_CTAID.Y ;  /* 0x0000000000147919 */ /* 0x000e260000002600 */
[----:B------:R-:W1:Y:S08]  /*9230*/  LDC R0, c[0x0][0x630] ;  /* 0x00018c00ff007b82 */ /* 0x000e700000000800 */
[----:B------:R-:W0:Y:S01]  /*9240*/  LDC.64 R14, c[0x0][0x620] ;  /* 0x00018800ff0e7b82 */ /* 0x000e220000000a00 */
[----:B--2---:R-:W-:-:S04]  /*9250*/  ISETP.NE.U32.AND P0, PT, R10, RZ, PT ;  /* 0x000000ff0a00720c */ /* 0x004fc80003f05070 */
[----:B------:R-:W-:-:S13]  /*9260*/  ISETP.NE.AND.EX P0, PT, R11, RZ, PT, P0 ;  /* 0x000000ff0b00720c */ /* 0x000fda0003f05300 */
[----:B01----:R-:W-:Y:S05]  /*9270*/  @!P0 BRA `(.L_x_220) ;  /* 0x0000000000288947 */ /* 0x003fea0003800000 */
        /* <DEDUP_REMOVED lines=10> */
.L_x_220:
[-CC-:B------:R-:W-:Y:S01]  /*9320*/  SHF.R.U64 R19, R8, R0.reuse, R9.reuse ;  /* 0x0000000008137219 */ /* 0x180fe20000001209 */
[----:B------:R-:W0:Y:S01]  /*9330*/  LDC.64 R26, c[0x0][0x640] ;  /* 0x00019000ff1a7b82 */ /* 0x000e220000000a00 */
[----:B------:R-:W-:Y:S01]  /*9340*/  SHF.R.U32.HI R0, RZ, R0, R9 ;  /* 0x00000000ff007219 */ /* 0x000fe20000011609 */
[----:B------:R-:W-:Y:S01]  /*9350*/  ULDC UR4, c[0x0][0x150] ;  /* 0x0000540000047ab9 */ /* 0x000fe20000000800 */
[----:B------:R-:W-:Y:S02]  /*9360*/  IADD3 R3, P0, RZ, -R19, RZ ;  /* 0x80000013ff037210 */ /* 0x000fe40007f1e0ff */
[----:B------:R-:W-:Y:S02]  /*9370*/  I2FP.F32.U32 R7, R12 ;  /* 0x0000000c00077245 */ /* 0x000fe40000201000 */
[----:B------:R-:W-:Y:S01]  /*9380*/  IADD3.X R5, RZ, ~R0, RZ, P0, !PT ;  /* 0x80000000ff057210 */ /* 0x000fe200007fe4ff */
[----:B------:R-:W1:Y:S02]  /*9390*/  LDC R6, c[0x0][0x618] ;  /* 0x00018600ff067b82 */ /* 0x000e640000000800 */
[----:B------:R-:W-:Y:S01]  /*93a0*/  FMUL R7, R7, UR4 ;  /* 0x0000000407077c20 */ /* 0x000fe20008400000 */
[----:B------:R-:W-:Y:S01]  /*93b0*/  ULDC UR4, c[0x0][0x154] ;  /* 0x0000550000047ab9 */ /* 0x000fe20000000800 */
[----:B------:R-:W-:-:S02]  /*93c0*/  IMAD R0, R5, R14, RZ ;  /* 0x0000000e05007224 */ /* 0x000fc400078e02ff */
[C---:B------:R-:W-:Y:S02]  /*93d0*/  IMAD.WIDE.U32 R4, R3.reuse, R14, R16 ;  /* 0x0000000e03047225 */ /* 0x040fe400078e0010 */
[----:B------:R-:W2:Y:S01]  /*93e0*/  LDC R8, c[0x0][0x608] ;  /* 0x00018200ff087b82 */ /* 0x000ea20000000800 */
[----:B------:R-:W3:Y:S01]  /*93f0*/  F2I.U32.TRUNC.NTZ R7, R7 ;  /* 0x0000000700077305 */ /* 0x000ee2000020f000 */
[----:B------:R-:W-:Y:S01]  /*9400*/  IMAD R3, R3, R15, R0 ;  /* 0x0000000f03037224 */ /* 0x000fe200078e0200 */
[----:B------:R-:W-:-:S03]  /*9410*/  I2FP.F32.U32 R0, R20 ;  /* 0x0000001400007245 */ /* 0x000fc60000201000 */
[----:B------:R-:W-:Y:S02]  /*9420*/  IMAD.IADD R3, R5, 0x1, R3 ;  /* 0x0000000105037824 */ /* 0x000fe400078e0203 */
[----:B------:R-:W4:Y:S01]  /*9430*/  LDC R11, c[0x0][0x658] ;  /* 0x00019600ff0b7b82 */ /* 0x000f220000000800 */
[----:B0-----:R-:W-:-:S04]  /*9440*/  ISETP.NE.U32.AND P0, PT, R26, RZ, PT ;  /* 0x000000ff1a00720c */ /* 0x001fc80003f05070 */
[----:B------:R-:W-:-:S03]  /*9450*/  ISETP.NE.AND.EX P0, PT, R27, RZ, PT, P0 ;  /* 0x000000ff1b00720c */ /* 0x000fc60003f05300 */
[----:B------:R-:W0:Y:S01]  /*9460*/  LDC R9, c[0x0][0x144] ;  /* 0x00005100ff097b82 */ /* 0x000e220000000800 */
[-C--:B-1----:R-:W-:Y:S01]  /*9470*/  SHF.R.U64 R10, R4, R6.reuse, R3 ;  /* 0x00000006040a7219 */ /* 0x082fe20000001203 */
[----:B---3--:R-:W-:Y:S01]  /*9480*/  IMAD.MOV R7, RZ, RZ, -R7 ;  /* 0x000000ffff077224 */ /* 0x008fe200078e0a07 */
[----:B------:R-:W-:Y:S01]  /*9490*/  SHF.R.U32.HI R3, RZ, R6, R3 ;  /* 0x00000006ff037219 */ /* 0x000fe20000011603 */
[----:B------:R-:W-:-:S04]  /*94a0*/  FMUL R6, R0, UR4 ;  /* 0x0000000400067c20 */ /* 0x000fc80008400000 */
[----:B------:R-:W1:Y:S01]  /*94b0*/  LDC R21, c[0x0][0x148] ;  /* 0x00005200ff157b82 */ /* 0x000e620000000800 */
[----:B------:R3:W0:Y:S01]  /*94c0*/  F2I.U32.TRUNC.NTZ R14, R6 ;  /* 0x00000006000e7305 */ /* 0x000622000020f000 */
[-CC-:B--2---:R-:W-:Y:S02]  /*94d0*/  SHF.R.U64 R13, R10, R8.reuse, R3.reuse ;  /* 0x000000080a0d7219 */ /* 0x184fe40000001203 */
[----:B------:R-:W-:-:S04]  /*94e0*/  SHF.R.U32.HI R0, RZ, R8, R3 ;  /* 0x00000008ff007219 */ /* 0x000fc80000011603 */
[----:B------:R-:W2:Y:S01]  /*94f0*/  LDC R24, c[0x0][0x600] ;  /* 0x00018000ff187b82 */ /* 0x000ea20000000800 */
[-CC-:B----4-:R-:W-:Y:S02]  /*9500*/  SHF.R.U64 R15, R13, R11.reuse, R0.reuse ;  /* 0x0000000b0d0f7219 */ /* 0x190fe40000001200 */
[----:B------:R-:W-:-:S03]  /*9510*/  SHF.R.U32.HI R5, RZ, R11, R0 ;  /* 0x0000000bff057219 */ /* 0x000fc60000011600 */
[----:B------:R-:W-:Y:S02]  /*9520*/  IMAD.MOV.U32 R4, RZ, RZ, R15 ;  /* 0x000000ffff047224 */ /* 0x000fe400078e000f */
[----:B------:R-:W4:Y:S01]  /*9530*/  LDC R28, c[0x0][0x648] ;  /* 0x00019200ff1c7b82 */ /* 0x000f220000000800 */
[----:B0-----:R-:W-:-:S07]  /*9540*/  IMAD R25, R9, R7, R12 ;  /* 0x0000000709197224 */ /* 0x001fce00078e020c */
[----:B------:R-:W0:Y:S08]  /*9550*/  LDC R29, c[0x0][0x638] ;  /* 0x00018e00ff1d7b82 */ /* 0x000e300000000800 */
[----:B------:R-:W0:Y:S01]  /*9560*/  LDC R30, c[0x0][0x610] ;  /* 0x00018400ff1e7b82 */ /* 0x000e220000000800 */
[----:B-123--:R-:W-:Y:S05]  /*9570*/  @!P0 BRA `(.L_x_221) ;  /* 0x0000000000288947 */ /* 0x00efea0003800000 */
[----:B------:R-:W1:Y:S02]  /*9580*/  LDC R0, c[0x0][0x64c] ;  /* 0x00019300ff007b82 */ /* 0x000e640000000800 */
[----:B-1----:R-:W-:-:S05]  /*9590*/  IADD3 R3, P0, R15, R0, RZ ;  /* 0x000000000f037210 */ /* 0x002fca0007f1e0ff */
[----:B------:R-:W-:-:S04]  /*95a0*/  IMAD.X R11, RZ, RZ, R5, P0 ;  /* 0x000000ffff0b7224 */ /* 0x000fc800000e0605 */
[----:B------:R-:W-:-:S04]  /*95b0*/  IMAD.WIDE.U32 R4, R11, R26, RZ ;  /* 0x0000001a0b047225 */ /* 0x000fc800078e00ff */
[----:B------:R-:W-:-:S04]  /*95c0*/  IMAD.WIDE.U32 R6, P0, R3, R27, R4 ;  /* 0x0000001b03067225 */ /* 0x000fc80007800004 */
[----:B------:R-:W-:Y:S01]  /*95d0*/  IMAD.WIDE.U32 R4, R3, R26, RZ ;  /* 0x0000001a03047225 */ /* 0x000fe200078e00ff */
[----:B------:R-:W-:-:S03]  /*95e0*/  MOV R8, R7 ;  /* 0x0000000700087202 */ /* 0x000fc60000000f00 */
[----:B------:R-:W-:Y:S01]  /*95f0*/  IMAD.X R9, RZ, RZ, RZ, P0 ;  /* 0x000000ffff097224 */ /* 0x000fe200000e06ff */
[----:B------:R-:W-:-:S05]  /*9600*/  IADD3 RZ, P0, R5, R6, RZ ;  /* 0x0000000605ff7210 */ /* 0x000fca0007f1e0ff */
[----:B------:R-:W-:-:S08]  /*9610*/  IMAD.WIDE.U32.X R4, R11, R27, R8, P0 ;  /* 0x0000001b0b047225 */ /* 0x000fd000000e0408 */
.L_x_221:
[----:B------:R-:W-:Y:S01]  /*9620*/  ISETP.NE.AND P0, PT, R2, 0x1, PT ;  /* 0x000000010200780c */ /* 0x000fe20003f05270 */
[----:B------:R-:W-:Y:S01]  /*9630*/  IMAD.MOV R14, RZ, RZ, -R14 ;  /* 0x000000ffff0e7224 */ /* 0x000fe200078e0a0e */
[----:B----4-:R-:W-:Y:S01]  /*9640*/  SHF.R.U64 R3, R4, R28, R5 ;  /* 0x0000001c04037219 */ /* 0x010fe20000001205 */
[----:B------:R-:W-:Y:S01]  /*9650*/  VIADD R5, R24, 0xffffffff ;  /* 0xffffffff18057836 */ /* 0x000fe20000000000 */
[----:B------:R-:W-:-:S03]  /*9660*/  LOP3.LUT R0, R13, R130, RZ, 0xc0, !PT ;  /* 0x000000820d007212 */ /* 0x000fc600078ec0ff */
[----:B------:R-:W-:Y:S01]  /*9670*/  IMAD.MOV R4, RZ, RZ, -R3 ;  /* 0x000000ffff047224 */ /* 0x000fe200078e0a03 */
[----:B------:R-:W-:Y:S01]  /*9680*/  LOP3.LUT R10, R10, R5, RZ, 0xc0, !PT ;  /* 0x000000050a0a7212 */ /* 0x000fe200078ec0ff */
[----:B------:R-:W-:Y:S02]  /*9690*/  IMAD R0, R123, R3, R0 ;  /* 0x000000037b007224 */ /* 0x000fe400078e0200 */
[----:B0-----:R-:W-:Y:S02]  /*96a0*/  IMAD R3, R4, R29, R15 ;  /* 0x0000001d04037224 */ /* 0x001fe400078e020f */
[----:B------:R-:W-:Y:S02]  /*96b0*/  @P0 IMAD R25, R21, R14, R20 ;  /* 0x0000000e15190224 */ /* 0x000fe400078e0214 */
[----:B------:R-:W-:Y:S02]  /*96c0*/  IMAD R5, R3, R24, R10 ;  /* 0x0000001803057224 */ /* 0x000fe400078e020a */
[----:B------:R-:W-:-:S02]  /*96d0*/  IMAD R0, R0, R30, R25 ;  /* 0x0000001e00007224 */ /* 0x000fc400078e0219 */
[----:B------:R-:W-:-:S03]  /*96e0*/  IMAD.MOV.U32 R4, RZ, RZ, 0x1 ;  /* 0x00000001ff047424 */ /* 0x000fc600078e00ff */
[----:B------:R-:W-:Y:S02]  /*96f0*/  SEL R132, R5, R0, !P0 ;  /* 0x0000000005847207 */ /* 0x000fe40004000000 */
[----:B------:R-:W-:Y:S02]  /*9700*/  PRMT R3, R4, 0x7610, R3 ;  /* 0x0000761004037816 */ /* 0x000fe40000000003 */
[----:B------:R-:W-:-:S07]  /*9710*/  SEL R0, R0, R5, !P0 ;  /* 0x0000000500007207 */ /* 0x000fce0004000000 */
.L_x_219:
[----:B------:R-:W-:Y:S01]  /*9720*/  LOP3.LUT P0, RZ, R3, 0xff, RZ, 0xc0, !PT ;  /* 0x000000ff03ff7812 */ /* 0x000fe2000780c0ff */
[----:B------:R-:W-:-:S12]  /*9730*/  IMAD.MOV.U32 R133, RZ, RZ, R0 ;  /* 0x000000ffff857224 */ /* 0x000fd800078e0000 */
[----:B------:R-:W-:Y:S05]  /*9740*/  @P0 BRA `(.L_x_222) ;  /* 0xffffff7800900947 */ /* 0x000fea000383ffff */
[----:B------:R-:W-:Y:S05]  /*9750*/  EXIT ;  /* 0x000000000000794d */ /* 0x000fea0003800000 */
.L_x_3:
[----:B------:R-:W-:Y:S01]  /*9760*/  ULDC.64 UR4, c[0x0][0x650] ;  /* 0x0001940000047ab9 */ /* 0x000fe20000000a00 */
[----:B------:R-:W-:Y:S01]  /*9770*/  PRMT R9, RZ, 0x7610, R9 ;  /* 0x00007610ff097816 */ /* 0x000fe20000000009 */
[----:B------:R-:W-:Y:S01]  /*9780*/  IMAD.MOV.U32 R20, RZ, RZ, -0x1 ;  /* 0xffffffffff147424 */ /* 0x000fe200078e00ff */
[----:B------:R-:W-:Y:S01]  /*9790*/  ISETP.GE.U32.AND P0, PT, R16, UR4, PT ;  /* 0x0000000410007c0c */ /* 0x000fe2000bf06070 */
[----:B------:R-:W-:Y:S01]  /*97a0*/  IMAD.MOV.U32 R8, RZ, RZ, -0x1 ;  /* 0xffffffffff087424 */ /* 0x000fe200078e00ff */
[----:B------:R-:W-:Y:S02]  /*97b0*/  MOV R13, 0xffffffff ;  /* 0xffffffff000d7802 */ /* 0x000fe40000000f00 */
[----:B------:R-:W-:-:S13]  /*97c0*/  ISETP.GE.U32.AND.EX P0, PT, R17, UR5, PT, P0 ;  /* 0x0000000511007c0c */ /* 0x000fda000bf06100 */
[----:B------:R-:W-:Y:S05]  /*97d0*/  @P0 BRA `(.L_x_223) ;  /* 0x00000004005c0947 */ /* 0x000fea0003800000 */
[----:B------:R-:W0:Y:S01]  /*97e0*/  LDC.64 R14, c[0x0][0x628] ;  /* 0x00018a00ff0e7b82 */ /* 0x000e220000000a00 */
[----:B------:R-:W-:Y:S02]  /*97f0*/  IMAD.MOV.U32 R12, RZ, RZ, R16 ;  /* 0x000000ffff0c7224 */ /* 0x000fe400078e0010 */
[----:B------:R-:W-:-:S05]  /*9800*/  IMAD.MOV.U32 R13, RZ, RZ, R17 ;  /* 0x000000ffff0d7224 */ /* 0x000fca00078e0011 */
        /* <DEDUP_REMOVED lines=15> */
.L_x_224:
[--C-:B------:R-:W-:Y:S01]  /*9900*/  SHF.R.U64 R14, R12, R20, R13.reuse ;  /* 0x000000140c0e7219 */ /* 0x100fe2000000120d */
[----:B------:R-:W0:Y:S01]  /*9910*/  LDC R24, c[0x0][0x618] ;  /* 0x00018600ff187b82 */ /* 0x000e220000000800 */
[----:B------:R-:W-:Y:S01]  /*9920*/  I2FP.F32.U32 R8, R6 ;  /* 0x0000000600087245 */ /* 0x000fe20000201000 */
[----:B------:R-:W-:Y:S01]  /*9930*/  ULDC UR4, c[0x0][0x150] ;  /* 0x0000540000047ab9 */ /* 0x000fe20000000800 */
[----:B------:R-:W-:Y:S02]  /*9940*/  SHF.R.U32.HI R7, RZ, R20, R13 ;  /* 0x00000014ff077219 */ /* 0x000fe4000001160d */
[----:B------:R-:W-:Y:S01]  /*9950*/  IADD3 R11, P0, RZ, -R14, RZ ;  /* 0x8000000eff0b7210 */ /* 0x000fe20007f1e0ff */
[----:B------:R-:W-:Y:S01]  /*9960*/  FMUL R13, R8, UR4 ;  /* 0x00000004080d7c20 */ /* 0x000fe20008400000 */
[----:B------:R-:W-:Y:S01]  /*9970*/  ULDC UR4, c[0x0][0x154] ;  /* 0x0000550000047ab9 */ /* 0x000fe20000000800 */
[----:B------:R-:W1:Y:S02]  /*9980*/  LDC.64 R26, c[0x0][0x640] ;  /* 0x00019000ff1a7b82 */ /* 0x000e640000000a00 */
[----:B------:R-:W-:-:S02]  /*9990*/  IMAD.X R7, RZ, RZ, ~R7, P0 ;  /* 0x000000ffff077224 */ /* 0x000fc400000e0e07 */
[----:B------:R-:W2:Y:S01]  /*99a0*/  F2I.U32.TRUNC.NTZ R13, R13 ;  /* 0x0000000d000d7305 */ /* 0x000ea2000020f000 */
[----:B------:R-:W-:-:S03]  /*99b0*/  IMAD.WIDE.U32 R8, R11, R22, R16 ;  /* 0x000000160b087225 */ /* 0x000fc600078e0010 */
[----:B------:R-:W3:Y:S01]  /*99c0*/  LDC R15, c[0x0][0x144] ;  /* 0x00005100ff0f7b82 */ /* 0x000ee20000000800 */
[----:B------:R-:W-:-:S04]  /*99d0*/  IMAD R10, R7, R22, RZ ;  /* 0x00000016070a7224 */ /* 0x000fc800078e02ff */
[----:B------:R-:W-:Y:S02]  /*99e0*/  IMAD R7, R11, R23, R10 ;  /* 0x000000170b077224 */ /* 0x000fe400078e020a */
[----:B------:R-:W-:Y:S01]  /*99f0*/  IMAD.MOV.U32 R10, RZ, RZ, -0x1 ;  /* 0xffffffffff0a7424 */ /* 0x000fe200078e00ff */
[----:B------:R-:W4:Y:S01]  /*9a00*/  LDC R20, c[0x0][0x608] ;  /* 0x00018200ff147b82 */ /* 0x000f220000000800 */
[----:B------:R-:W-:Y:S01]  /*9a10*/  IMAD.IADD R7, R9, 0x1, R7 ;  /* 0x0000000109077824 */ /* 0x000fe200078e0207 */
[----:B------:R-:W-:-:S04]  /*9a20*/  I2FP.F32.U32 R9, R3 ;  /* 0x0000000300097245 */ /* 0x000fc80000201000 */
[-C--:B0-----:R-:W-:Y:S01]  /*9a30*/  SHF.R.U64 R12, R8, R24.reuse, R7 ;  /* 0x00000018080c7219 */ /* 0x081fe20000001207 */
[----:B--2---:R-:W-:Y:S01]  /*9a40*/  IMAD.MOV R8, RZ, RZ, -R13 ;  /* 0x000000ffff087224 */ /* 0x004fe200078e0a0d */
[----:B------:R-:W0:Y:S01]  /*9a50*/  LDC R11, c[0x0][0x658] ;  /* 0x00019600ff0b7b82 */ /* 0x000e220000000800 */
[----:B-1----:R-:W-:Y:S01]  /*9a60*/  ISETP.NE.U32.AND P0, PT, R26, RZ, PT ;  /* 0x000000ff1a00720c */ /* 0x002fe20003f05070 */
[----:B------:R-:W-:Y:S01]  /*9a70*/  FMUL R9, R9, UR4 ;  /* 0x0000000409097c20 */ /* 0x000fe20008400000 */
[----:B------:R-:W-:Y:S02]  /*9a80*/  SHF.R.U32.HI R7, RZ, R24, R7 ;  /* 0x00000018ff077219 */ /* 0x000fe40000011607 */
[----:B------:R-:W-:-:S03]  /*9a90*/  ISETP.NE.AND.EX P0, PT, R27, RZ, PT, P0 ;  /* 0x000000ff1b00720c */ /* 0x000fc60003f05300 */
[----:B------:R-:W1:Y:S01]  /*9aa0*/  LDC R22, c[0x0][0x148] ;  /* 0x00005200ff167b82 */ /* 0x000e620000000800 */
[----:B---3--:R-:W-:Y:S01]  /*9ab0*/  IMAD R23, R15, R8, R6 ;  /* 0x000000080f177224 */ /* 0x008fe200078e0206 */
[----:B------:R-:W-:-:S06]  /*9ac0*/  MOV R8, 0x1 ;  /* 0x0000000100087802 */ /* 0x000fcc0000000f00 */
[----:B------:R-:W2:Y:S01]  /*9ad0*/  LDC R21, c[0x0][0x600] ;  /* 0x00018000ff157b82 */ /* 0x000ea20000000800 */
[-CC-:B----4-:R-:W-:Y:S02]  /*9ae0*/  SHF.R.U64 R15, R12, R20.reuse, R7.reuse ;  /* 0x000000140c0f7219 */ /* 0x190fe40000001207 */
[----:B------:R-:W-:Y:S02]  /*9af0*/  SHF.R.U32.HI R6, RZ, R20, R7 ;  /* 0x00000014ff067219 */ /* 0x000fe40000011607 */
[----:B------:R3:W4:Y:S03]  /*9b00*/  F2I.U32.TRUNC.NTZ R20, R9 ;  /* 0x0000000900147305 */ /* 0x000726000020f000 */
[----:B------:R-:W1:Y:S01]  /*9b10*/  LDC R25, c[0x0][0x648] ;  /* 0x00019200ff197b82 */ /* 0x000e620000000800 */
[-C--:B0-----:R-:W-:Y:S02]  /*9b20*/  SHF.R.U64 R19, R15, R11.reuse, R6 ;  /* 0x0000000b0f137219 */ /* 0x081fe40000001206 */
[----:B------:R-:W-:-:S02]  /*9b30*/  SHF.L.U32 R10, R10, R11, RZ ;  /* 0x0000000b0a0a7219 */ /* 0x000fc400000006ff */
[-C--:B------:R-:W-:Y:S01]  /*9b40*/  SHF.R.U32.HI R7, RZ, R11.reuse, R6 ;  /* 0x0000000bff077219 */ /* 0x080fe20000011606 */
[----:B------:R-:W-:Y:S01]  /*9b50*/  IMAD.MOV.U32 R6, RZ, RZ, R19 ;  /* 0x000000ffff067224 */ /* 0x000fe200078e0013 */
[----:B------:R-:W-:Y:S01]  /*9b60*/  SHF.L.U32 R24, R8, R11, RZ ;  /* 0x0000000b08187219 */ /* 0x000fe200000006ff */
[----:B------:R-:W0:Y:S01]  /*9b70*/  LDC R28, c[0x0][0x638] ;  /* 0x00018e00ff1c7b82 */ /* 0x000e220000000800 */
[----:B------:R-:W-:-:S07]  /*9b80*/  LOP3.LUT R30, RZ, R10, RZ, 0x33, !PT ;  /* 0x0000000aff1e7212 */ /* 0x000fce00078e33ff */
[----:B------:R-:W0:Y:S01]  /*9b90*/  LDC R29, c[0x0][0x610] ;  /* 0x00018400ff1d7b82 */ /* 0x000e220000000800 */
[----:B---34-:R-:W-:Y:S05]  /*9ba0*/  @!P0 BRA `(.L_x_225) ;  /* 0x0000000000288947 */ /* 0x018fea0003800000 */
[----:B------:R-:W3:Y:S02]  /*9bb0*/  LDC R6, c[0x0][0x64c] ;  /* 0x00019300ff067b82 */ /* 0x000ee40000000800 */
[----:B---3--:R-:W-:-:S05]  /*9bc0*/  IADD3 R11, P0, R19, R6, RZ ;  /* 0x00000006130b7210 */ /* 0x008fca0007f1e0ff */
        /* <DEDUP_REMOVED lines=8> */
.L_x_225:
[----:B------:R-:W-:Y:S01]  /*9c50*/  ISETP.NE.AND P0, PT, R2, 0x1, PT ;  /* 0x000000010200780c */ /* 0x000fe20003f05270 */
[----:B------:R-:W-:Y:S01]  /*9c60*/  IMAD.MOV R20, RZ, RZ, -R20 ;  /* 0x000000ffff147224 */ /* 0x000fe200078e0a14 */
[----:B-1----:R-:W-:Y:S02]  /*9c70*/  SHF.R.U64 R7, R6, R25, R7 ;  /* 0x0000001906077219 */ /* 0x002fe40000001207 */
[----:B------:R-:W-:Y:S02]  /*9c80*/  LOP3.LUT R6, R15, R30, RZ, 0xc0, !PT ;  /* 0x0000001e0f067212 */ /* 0x000fe400078ec0ff */
[----:B--2---:R-:W-:Y:S01]  /*9c90*/  IADD3 R9, R21, -0x1, RZ ;  /* 0xffffffff15097810 */ /* 0x004fe20007ffe0ff */
[----:B------:R-:W-:Y:S02]  /*9ca0*/  IMAD.MOV R8, RZ, RZ, -R7 ;  /* 0x000000ffff087224 */ /* 0x000fe400078e0a07 */
[----:B------:R-:W-:Y:S01]  /*9cb0*/  IMAD R6, R24, R7, R6 ;  /* 0x0000000718067224 */ /* 0x000fe200078e0206 */
[----:B------:R-:W-:Y:S01]  /*9cc0*/  LOP3.LUT R12, R12, R9, RZ, 0xc0, !PT ;  /* 0x000000090c0c7212 */ /* 0x000fe200078ec0ff */
[----:B------:R-:W-:-:S02]  /*9cd0*/  IMAD.MOV.U32 R9, RZ, RZ, 0x1 ;  /* 0x00000001ff097424 */ /* 0x000fc400078e00ff */
[----:B------:R-:W-:Y:S02]  /*9ce0*/  @P0 IMAD R23, R22, R20, R3 ;  /* 0x0000001416170224 */ /* 0x000fe400078e0203 */
[----:B0-----:R-:W-:Y:S02]  /*9cf0*/  IMAD R3, R8, R28, R19 ;  /* 0x0000001c08037224 */ /* 0x001fe400078e0213 */
[----:B------:R-:W-:Y:S02]  /*9d00*/  IMAD R13, R6, R29, R23 ;  /* 0x0000001d060d7224 */ /* 0x000fe400078e0217 */
[----:B------:R-:W-:Y:S02]  /*9d10*/  IMAD R6, R3, R21, R12 ;  /* 0x0000001503067224 */ /* 0x000fe400078e020c */
[----:B------:R-:W-:-:S03]  /*9d20*/  IMAD.MOV.U32 R8, RZ, RZ, R14 ;  /* 0x000000ffff087224 */ /* 0x000fc600078e000e */
[----:B------:R-:W-:Y:S02]  /*9d30*/  SEL R20, R6, R13, !P0 ;  /* 0x0000000d06147207 */ /* 0x000fe40004000000 */
[----:B------:R-:W-:-:S07]  /*9d40*/  SEL R13, R13, R6, !P0 ;  /* 0x000000060d0d7207 */ /* 0x000fce0004000000 */
.L_x_223:
[----:B------:R-:W-:-:S08]  /*9d50*/  NOP ;  /* 0x0000000000007918 */ /* 0x000fd00000000000 */
[----:B------:R-:W0:-:S00]  /*9d60*/  USETMAXREG.DEALLOC.CTAPOOL 0x28 ;  /* 0x00000028000079c8 */ /* 0x000e0000080e0500 */
[----:B0-----:R-:W-:-:S13]  /*9d70*/  ISETP.NE.AND P0, PT, R0, RZ, PT ;  /* 0x000000ff0000720c */ /* 0x001fda0003f05270 */
[----:B------:R-:W-:Y:S05]  /*9d80*/  @P0 EXIT ;  /* 0x000000000000094d */ /* 0x000fea0003800000 */
[----:B------:R-:W-:Y:S01]  /*9d90*/  LOP3.LUT P0, RZ, R9, 0xff, RZ, 0xc0, !PT ;  /* 0x000000ff09ff7812 */ /* 0x000fe2000780c0ff */
[----:B------:R-:W-:Y:S02]  /*9da0*/  IMAD.MOV.U32 R0, RZ, RZ, 0x1 ;  /* 0x00000001ff007424 */ /* 0x000fe400078e00ff */
[----:B------:R-:W-:-:S10]  /*9db0*/  IMAD.MOV.U32 R3, RZ, RZ, RZ ;  /* 0x000000ffff037224 */ /* 0x000fd400078e00ff */
[----:B------:R-:W-:Y:S05]  /*9dc0*/  @!P0 BRA `(.L_x_226) ;  /* 0x0000000c004c8947 */ /* 0x000fea0003800000 */
[----:B------:R-:W0:Y:S01]  /*9dd0*/  LDC R0, c[0x0][0x28c] ;  /* 0x0000a300ff007b82 */ /* 0x000e220000000800 */
[----:B------:R-:W-:Y:S01]  /*9de0*/  LOP3.LUT P0, RZ, R4, 0x1f, RZ, 0xc0, !PT ;  /* 0x0000001f04ff7812 */ /* 0x000fe2000780c0ff */
[----:B------:R-:W-:Y:S01]  /*9df0*/  ULDC UR5, c[0x0][0x658] ;  /* 0x0001960000057ab9 */ /* 0x000fe20000000800 */
[----:B------:R-:W-:Y:S01]  /*9e00*/  UMOV UR6, 0xffffffff ;  /* 0xffffffff00067882 */ /* 0x000fe20000000000 */
[----:B------:R-:W-:Y:S01]  /*9e10*/  BSSY B0, `(.L_x_226) ;  /* 0x00000ce000007945 */ /* 0x000fe20003800000 */
[----:B------:R-:W-:Y:S01]  /*9e20*/  USHF.L.U32 UR6, UR6, UR5, URZ ;  /* 0x0000000506067299 */ /* 0x000fe2000800063f */
[C---:B------:R-:W-:Y:S01]  /*9e30*/  ISETP.NE.AND P2, PT, R5.reuse, RZ, PT ;  /* 0x000000ff0500720c */ /* 0x040fe20003f45270 */
[----:B------:R-:W-:Y:S01]  /*9e40*/  IMAD.MOV.U32 R11, RZ, RZ, 0x1 ;  /* 0x00000001ff0b7424 */ /* 0x000fe200078e00ff */
[----:B------:R-:W-:Y:S01]  /*9e50*/  ISETP.NE.OR P0, PT, R5, RZ, !P0 ;  /* 0x000000ff0500720c */ /* 0x000fe20004705670 */
[----:B------:R-:W-:Y:S01]  /*9e60*/  ULDC UR4, c[0x0][0x600] ;  /* 0x0001800000047ab9 */ /* 0x000fe20000000800 */
[----:B------:R-:W-:Y:S01]  /*9e70*/  LOP3.LUT R19, R18, 0x2, RZ, 0xfc, !PT ;  /* 0x0000000212137812 */ /* 0x000fe200078efcff */
[----:B------:R-:W-:Y:S01]  /*9e80*/  UMOV UR7, 0x1 ;  /* 0x0000000100077882 */ /* 0x000fe20000000000 */
[----:B------:R-:W-:-:S02]  /*9e90*/  UIADD3 UR4, UR4, -0x1, URZ ;  /* 0xffffffff04047890 */ /* 0x000fc4000fffe03f */
[----:B------:R-:W-:Y:S02]  /*9ea0*/  USHF.L.U32 UR5, UR7, UR5, URZ ;  /* 0x0000000507057299 */ /* 0x000fe4000800063f */
[----:B------:R-:W-:Y:S01]  /*9eb0*/  ULOP3.LUT UR13, URZ, UR6, URZ, 0x33, !UPT ;  /* 0x000000063f0d7292 */ /* 0x000fe2000f8e333f */
[----:B------:R-:W-:Y:S01]  /*9ec0*/  ULDC.64 UR22, c[0x0][0x198] ;  /* 0x0000660000167ab9 */ /* 0x000fe20000000a00 */
[----:B0-----:R-:W-:-:S04]  /*9ed0*/  IADD3 R0, R0, 0x7f, RZ ;  /* 0x0000007f00007810 */ /* 0x001fc80007ffe0ff */
[----:B------:R-:W-:-:S04]  /*9ee0*/  SHF.R.S32.HI R3, RZ, 0x1f, R0 ;  /* 0x0000001fff037819 */ /* 0x000fc80000011400 */
[----:B------:R-:W-:Y:S01]  /*9ef0*/  LEA.HI R3, R3, R0, RZ, 0x7 ;  /* 0x0000000003037211 */ /* 0x000fe200078f38ff */
[----:B------:R-:W-:-:S03]  /*9f00*/  IMAD.MOV.U32 R0, RZ, RZ, 0x1 ;  /* 0x00000001ff007424 */ /* 0x000fc600078e00ff */
[----:B------:R-:W-:Y:S01]  /*9f10*/  SHF.R.S32.HI R12, RZ, 0x7, R3 ;  /* 0x00000007ff0c7819 */ /* 0x000fe20000011403 */
[----:B------:R-:W-:-:S04]  /*9f20*/  IMAD.MOV.U32 R3, RZ, RZ, RZ ;  /* 0x000000ffff037224 */ /* 0x000fc800078e00ff */
[----:B------:R-:W-:-:S07]  /*9f30*/  VIADD R10, R12, 0x1 ;  /* 0x000000010c0a7836 */ /* 0x000fce0000000000 */
.L_x_238:
[----:B------:R-:W-:-:S03]  /*9f40*/  UMOV UR6, 0xffffffff ;  /* 0xffffffff00067882 */ /* 0x000fc60000000000 */
[----:B------:R-:W-:Y:S05]  /*9f50*/  BRA.DIV UR6, `(.L_x_227) ;  /* 0x0000000e068c7947 */ /* 0x000fea000b800000 */
[----:B------:R-:W-:-:S13]  /*9f60*/  ELECT P6, URZ, PT ;  /* 0x00000000003f782f */ /* 0x000fda00038c0000 */
.L_x_247:
[----:B------:R-:W0:Y:S01]  /*9f70*/  LDC R4, c[0x0][0x28c] ;  /* 0x0000a300ff047b82 */ /* 0x000e220000000800 */
[----:B------:R-:W-:Y:S01]  /*9f80*/  BSSY B1, `(.L_x_228) ;  /* 0x0000043000017945 */ /* 0x000fe20003800000 */
[----:B0-----:R-:W-:-:S13]  /*9f90*/  ISETP.LT.OR P6, PT, R4, 0x1, !P6 ;  /* 0x000000010400780c */ /* 0x001fda00077c1670 */
[----:B------:R-:W-:Y:S05]  /*9fa0*/  @P6 BRA `(.L_x_229) ;  /* 0x0000000400006947 */ /* 0x000fea0003800000 */
[----:B------:R-:W-:Y:S01]  /*9fb0*/  IMAD.SHL.U32 R13, R13, 0x100, RZ ;  /* 0x000001000d0d7824 */ /* 0x000fe200078e00ff */
[----:B------:R-:W-:Y:S01]  /*9fc0*/  MOV R21, RZ ;  /* 0x000000ff00157202 */ /* 0x000fe20000000f00 */
[----:B------:R-:W-:Y:S02]  /*9fd0*/  IMAD R20, R20, 0x60, RZ ;  /* 0x0000006014147824 */ /* 0x000fe400078e02ff */
[----:B------:R-:W-:Y:S02]  /*9fe0*/  IMAD.MOV.U32 R4, RZ, RZ, R10 ;  /* 0x000000ffff047224 */ /* 0x000fe400078e000a */
[----:B------:R-:W-:Y:S02]  /*9ff0*/  IMAD.MOV.U32 R5, RZ, RZ, R0 ;  /* 0x000000ffff057224 */ /* 0x000fe400078e0000 */
[----:B------:R-:W-:-:S07]  /*a000*/  IMAD.MOV.U32 R6, RZ, RZ, R3 ;  /* 0x000000ffff067224 */ /* 0x000fce00078e0003 */
.L_x_233:
[----:B------:R-:W0:Y:S01]  /*a010*/  S2R R14, SR_CgaCtaId ;  /* 0x00000000000e7919 */ /* 0x000e220000008800 */
[----:B------:R-:W-:Y:S01]  /*a020*/  MOV R7, 0x400 ;  /* 0x0000040000077802 */ /* 0x000fe20000000f00 */
[----:B------:R-:W1:Y:S03]  /*a030*/  @!P2 LDC R9, c[0x0][0x500] ;  /* 0x00014000ff09ab82 */ /* 0x000e660000000800 */
[----:B0-----:R-:W-:Y:S02]  /*a040*/  LEA R15, R14, R7, 0x18 ;  /* 0x000000070e0f7211 */ /* 0x001fe400078ec0ff */
[----:B------:R-:W-:-:S03]  /*a050*/  SHF.L.U32 R7, R5, 0x1f, RZ ;  /* 0x0000001f05077819 */ /* 0x000fc600000006ff */
[----:B------:R-:W-:-:S04]  /*a060*/  IMAD R14, R6, 0x8, R15 ;  /* 0x00000008060e7824 */ /* 0x000fc800078e020f */
[----:B------:R-:W0:Y:S02]  /*a070*/  SYNCS.PHASECHK.TRANS64.TRYWAIT P1, [R14+URZ+0x10], R7 ;  /* 0x000010070e0075a7 */ /* 0x000e24000802017f */
[----:B01----:R-:W-:Y:S05]  /*a080*/  @!P1 BRA `(.L_x_230) ;  /* 0x0000000c00609947 */ /* 0x003fea0003800000 */
.L_x_248:
[----:B0-----:R-:W-:Y:S01]  /*a090*/  PRMT R7, R19, 0x9910, RZ ;  /* 0x0000991013077816 */ /* 0x001fe200000000ff */
[----:B------:R0:W-:Y:S03]  /*a0a0*/  @!P2 SYNCS.ARRIVE.TRANS64 RZ, [R14+URZ], R9 ;  /* 0x000000090effa9a7 */ /* 0x0001e6000800003f */
[----:B------:R-:W-:-:S13]  /*a0b0*/  ISETP.NE.AND P1, PT, R7, 0x2, PT ;  /* 0x000000020700780c */ /* 0x000fda0003f25270 */
[----:B0-----:R-:W-:Y:S05]  /*a0c0*/  @P1 BRA `(.L_x_231) ;  /* 0x0000000000041947 */ /* 0x001fea0003800000 */
[----:B------:R-:W-:Y:S01]  /*a0d0*/  BPT.TRAP 0x1 ;  /* 0x000000040000795c */ /* 0x000fe20000300000 */
.L_x_231:
[----:B------:R-:W-:Y:S05]  /*a0e0*/  @P0 BRA `(.L_x_232) ;  /* 0x0000000000040947 */ /* 0x000fea0003800000 */
[----:B------:R-:W-:Y:S01]  /*a0f0*/  BPT.TRAP 0x1 ;  /* 0x000000040000795c */ /* 0x000fe20000300000 */
.L_x_232:
[C-C-:B------:R-:W-:Y:S01]  /*a100*/  IMAD R7, R6.reuse, 0x10000, R15.reuse ;  /* 0x0001000006077824 */ /* 0x140fe200078e020f */
[----:B------:R-:W-:Y:S01]  /*a110*/  R2UR UR34, R21 ;  /* 0x00000000152272ca */ /* 0x000fe200000e0000 */
[----:B------:R-:W-:Y:S01]  /*a120*/  IMAD R15, R6, 0x6000, R15 ;  /* 0x00006000060f7824 */ /* 0x000fe200078e020f */
[----:B------:R-:W-:Y:S01]  /*a130*/  R2UR UR33, R14 ;  /* 0x000000000e2172ca */ /* 0x000fe200000e0000 */
[----:B------:R-:W-:Y:S01]  /*a140*/  VIADD R4, R4, 0xffffffff ;  /* 0xffffffff04047836 */ /* 0x000fe20000000000 */
[----:B------:R-:W-:Y:S01]  /*a150*/  R2UR UR24, R7 ;  /* 0x00000000071872ca */ /* 0x000fe200000e0000 */
[----:B------:R-:W-:Y:S01]  /*a160*/  UIADD3 UR6, UP0, UR22, 0xf0, URZ ;  /* 0x000000f016067890 */ /* 0x000fe2000ff1e03f */
[----:B------:R-:W-:Y:S01]  /*a170*/  R2UR UR8, R15 ;  /* 0x000000000f0872ca */ /* 0x000fe200000e0000 */
[----:B------:R-:W-:Y:S01]  /*a180*/  UIADD3 UR30, UP1, UR22, 0x1f0, URZ ;  /* 0x000001f0161e7890 */ /* 0x000fe2000ff3e03f */
[----:B------:R-:W-:Y:S01]  /*a190*/  R2UR UR36, R8 ;  /* 0x00000000082472ca */ /* 0x000fe200000e0000 */
[----:B------:R-:W-:Y:S01]  /*a1a0*/  UIADD3.X UR7, URZ, UR23, URZ, UP0, !UPT ;  /* 0x000000173f077290 */ /* 0x000fe200087fe43f */
[----:B------:R-:W-:Y:S01]  /*a1b0*/  R2UR UR35, R13 ;  /* 0x000000000d2372ca */ /* 0x000fe200000e0000 */
[----:B------:R-:W-:Y:S01]  /*a1c0*/  UIADD3.X UR31, URZ, UR23, URZ, UP1, !UPT ;  /* 0x000000173f1f7290 */ /* 0x000fe20008ffe43f */
[----:B------:R-:W-:Y:S01]  /*a1d0*/  R2UR UR19, R20 ;  /* 0x00000000141372ca */ /* 0x000fe200000e0000 */
[----:B------:R-:W-:Y:S01]  /*a1e0*/  UIADD3 UR26, UR34, 0x40, URZ ;  /* 0x00000040221a7890 */ /* 0x000fe2000fffe03f */
[----:B------:R-:W-:Y:S01]  /*a1f0*/  ISETP.GT.AND P3, PT, R4, 0x1, PT ;  /* 0x000000010400780c */ /* 0x000fe20003f64270 */
[----:B------:R-:W-:Y:S01]  /*a200*/  UMOV UR14, 0x0 ;  /* 0x00000000000e7882 */ /* 0x000fe20000000000 */
[----:B------:R-:W-:Y:S01]  /*a210*/  IADD3 R6, R6, 0x1, RZ ;  /* 0x0000000106067810 */ /* 0x000fe20007ffe0ff */
[----:B------:R-:W-:Y:S01]  /*a220*/  UIADD3 UR32, UR24, 0x100, URZ ;  /* 0x0000010018207890 */ /* 0x000fe2000fffe03f */
[----:B------:R-:W-:Y:S01]  /*a230*/  VIADD R21, R21, 0x80 ;  /* 0x0000008015157836 */ /* 0x000fe20000000000 */
[----:B------:R-:W-:Y:S01]  /*a240*/  UIADD3 UR24, UR24, 0x8100, URZ ;  /* 0x0000810018187890 */ /* 0x000fe2000fffe03f */
[----:B------:R-:W-:Y:S01]  /*a250*/  ISETP.NE.AND P1, PT, R6, 0x2, PT ;  /* 0x000000020600780c */ /* 0x000fe20003f25270 */
[----:B------:R-:W-:-:S02]  /*a260*/  UIADD3 UR16, UR8, 0x20100, URZ ;  /* 0x0002010008107890 */ /* 0x000fc4000fffe03f */
[----:B------:R-:W-:Y:S01]  /*a270*/  UIADD3 UR8, UR8, 0x23100, URZ ;  /* 0x0002310008087890 */ /* 0x000fe2000fffe03f */
[----:B------:R-:W-:Y:S01]  /*a280*/  SEL R14, RZ, 0x1, P1 ;  /* 0x00000001ff0e7807 */ /* 0x000fe20000800000 */
[----:B------:R-:W-:Y:S01]  /*a290*/  UMOV UR15, 0x10000000 ;  /* 0x10000000000f7882 */ /* 0x000fe20000000000 */
[----:B------:R-:W-:Y:S01]  /*a2a0*/  UMOV UR25, UR33 ;  /* 0x0000002100197c82 */ /* 0x000fe20008000000 */
[----:B------:R-:W-:Y:S01]  /*a2b0*/  UMOV UR28, UR36 ;  /* 0x00000024001c7c82 */ /* 0x000fe20008000000 */
[----:B------:R-:W-:Y:S01]  /*a2c0*/  UMOV UR27, UR35 ;  /* 0x00000023001b7c82 */ /* 0x000fe20008000000 */
[----:B------:R-:W-:Y:S01]  /*a2d0*/  UMOV UR17, UR33 ;  /* 0x0000002100117c82 */ /* 0x000fe20008000000 */
[----:B------:R-:W-:Y:S01]  /*a2e0*/  UMOV UR18, UR34 ;  /* 0x0000002200127c82 */ /* 0x000fe20008000000 */
[----:B------:R-:W-:Y:S01]  /*a2f0*/  UMOV UR20, UR36 ;  /* 0x0000002400147c82 */ /* 0x000fe20008000000 */
[----:B------:R0:W-:Y:S01]  /*a300*/  UTMALDG.3D [UR32], [UR6], desc[UR14] ;  /* 0x00000e20060075b4 */ /* 0x0001e20008011000 */
[----:B------:R-:W-:Y:S01]  /*a310*/  UMOV UR9, UR33 ;  /* 0x0000002100097c82 */ /* 0x000fe20008000000 */
[----:B------:R-:W-:Y:S01]  /*a320*/  UMOV UR11, UR19 ;  /* 0x00000013000b7c82 */ /* 0x000fe20008000000 */
[----:B------:R-:W-:Y:S01]  /*a330*/  UMOV UR12, UR36 ;  /* 0x00000024000c7c82 */ /* 0x000fe20008000000 */
[----:B------:R-:W-:Y:S01]  /*a340*/  UMOV UR10, UR26 ;  /* 0x0000001a000a7c82 */ /* 0x000fe20008000000 */
[----:B------:R-:W-:-:S02]  /*a350*/  LOP3.LUT R5, R5, R14, RZ, 0x3c, !PT ;  /* 0x0000000e05057212 */ /* 0x000fc400078e3cff */
[----:B------:R-:W-:Y:S01]  /*a360*/  SEL R6, R6, RZ, P1 ;  /* 0x000000ff06067207 */ /* 0x000fe20000800000 */
[----:B------:R0:W-:Y:S01]  /*a370*/  UTMALDG.3D [UR24], [UR6], desc[UR14] ;  /* 0x00000e18060075b4 */ /* 0x0001e20008011000 */
[----:B------:R0:W-:Y:S01]  /*a380*/  UTMALDG.3D [UR16], [UR30], desc[UR14] ;  /* 0x00000e101e0075b4 */ /* 0x0001e20008011000 */
[----:B------:R0:W-:Y:S02]  /*a390*/  UTMALDG.3D [UR8], [UR30], desc[UR14] ;  /* 0x00000e081e0075b4 */ /* 0x0001e40008011000 */
[----:B0-----:R-:W-:Y:S05]  /*a3a0*/  @P3 BRA `(.L_x_233) ;  /* 0xfffffffc00183947 */ /* 0x001fea000383ffff */
.L_x_229:
[----:B------:R-:W-:Y:S05]  /*a3b0*/  BSYNC B1 ;  /* 0x0000000000017941 */ /* 0x000fea0003800000 */
.L_x_228:
[----:B------:R-:W-:Y:S01]  /*a3c0*/  LOP3.LUT P3, RZ, R11, 0xff, RZ, 0xc0, !PT ;  /* 0x000000ff0bff7812 */ /* 0x000fe2000786c0ff */
[----:B------:R-:W-:Y:S01]  /*a3d0*/  IMAD.IADD R3, R12, 0x1, R3 ;  /* 0x000000010c037824 */ /* 0x000fe200078e0203 */
[----:B------:R-:W-:Y:S01]  /*a3e0*/  IADD3 R16, P4, R16, UR38, RZ ;  /* 0x0000002610107c10 */ /* 0x000fe2000ff9e0ff */
[----:B------:R-:W-:Y:S01]  /*a3f0*/  ULDC.64 UR6, c[0x0][0x650] ;  /* 0x0001940000067ab9 */ /* 0x000fe20000000a00 */
[----:B------:R-:W-:Y:S01]  /*a400*/  BSSY B1, `(.L_x_234) ;  /* 0x000006c000017945 */ /* 0x000fe20003800000 */
[----:B------:R-:W-:Y:S01]  /*a410*/  IMAD.MOV.U32 R13, RZ, RZ, -0x1 ;  /* 0xffffffffff0d7424 */ /* 0x000fe200078e00ff */
[----:B------:R-:W-:Y:S01]  /*a420*/  ISETP.GT.U32.AND P1, PT, R3, 0x1, PT ;  /* 0x000000010300780c */ /* 0x000fe20003f24070 */
[----:B------:R-:W-:Y:S01]  /*a430*/  IMAD.MOV.U32 R20, RZ, RZ, -0x1 ;  /* 0xffffffffff147424 */ /* 0x000fe200078e00ff */
[----:B------:R-:W-:Y:S02]  /*a440*/  SHF.R.U32.HI R4, RZ, 0x1, R3 ;  /* 0x00000001ff047819 */ /* 0x000fe40000011603 */
[----:B------:R-:W-:-:S02]  /*a450*/  ISETP.LT.U32.AND P1, PT, R12, 0x2, P1 ;  /* 0x000000020c00780c */ /* 0x000fc40000f21070 */
[----:B------:R-:W-:Y:S01]  /*a460*/  IADD3.X R17, R17, UR41, RZ, P4, !PT ;  /* 0x0000002911117c10 */ /* 0x000fe2000a7fe4ff */
[----:B------:R-:W0:Y:S01]  /*a470*/  @P3 S2R R6, SR_CgaCtaId ;  /* 0x0000000000063919 */ /* 0x000e220000008800 */
[----:B------:R-:W-:Y:S02]  /*a480*/  @P3 MOV R5, 0x400 ;  /* 0x0000040000053802 */ /* 0x000fe40000000f00 */
[----:B------:R-:W-:Y:S02]  /*a490*/  ISETP.GE.U32.AND P4, PT, R16, UR6, PT ;  /* 0x0000000610007c0c */ /* 0x000fe4000bf86070 */
[----:B------:R-:W-:Y:S02]  /*a4a0*/  LOP3.LUT R4, R4, 0x1, RZ, 0xc0, !PT ;  /* 0x0000000104047812 */ /* 0x000fe400078ec0ff */
[----:B------:R-:W-:Y:S02]  /*a4b0*/  MOV R8, 0xffffffff ;  /* 0xffffffff00087802 */ /* 0x000fe40000000f00 */
[----:B------:R-:W-:-:S02]  /*a4c0*/  LOP3.LUT R3, R3, 0x1, RZ, 0xc0, !PT ;  /* 0x0000000103037812 */ /* 0x000fc400078ec0ff */
[----:B------:R-:W-:Y:S02]  /*a4d0*/  PRMT R11, RZ, 0x7610, R11 ;  /* 0x00007610ff0b7816 */ /* 0x000fe4000000000b */
[----:B0-----:R-:W-:-:S04]  /*a4e0*/  @P3 LEA R5, R6, R5, 0x18 ;  /* 0x0000000506053211 */ /* 0x001fc800078ec0ff */
[----:B------:R0:W-:Y:S01]  /*a4f0*/  @P3 SYNCS.ARRIVE.TRANS64.A1T0 RZ, [R5+URZ+0x38], RZ ;  /* 0x000038ff05ff39a7 */ /* 0x0001e2000810003f */
[----:B------:R-:W-:-:S04]  /*a500*/  ISETP.NE.U32.AND P3, PT, R4, 0x1, PT ;  /* 0x000000010400780c */ /* 0x000fc80003f65070 */
[----:B------:R-:W-:Y:S02]  /*a510*/  ISETP.GT.U32.AND P3, PT, R12, 0x1, !P3 ;  /* 0x000000010c00780c */ /* 0x000fe40005f64070 */
[----:B0-----:R-:W-:Y:S02]  /*a520*/  SEL R5, RZ, 0x1, !P1 ;  /* 0x00000001ff057807 */ /* 0x001fe40004800000 */
[----:B------:R-:W-:Y:S02]  /*a530*/  ISETP.GE.U32.AND.EX P1, PT, R17, UR7, PT, P4 ;  /* 0x0000000711007c0c */ /* 0x000fe4000bf26140 */
[----:B------:R-:W-:-:S04]  /*a540*/  SEL R4, RZ, 0x1, !P3 ;  /* 0x00000001ff047807 */ /* 0x000fc80005800000 */
[----:B------:R-:W-:Y:S02]  /*a550*/  LOP3.LUT R0, R4, R0, R5, 0x96, !PT ;  /* 0x0000000004007212 */ /* 0x000fe400078e9605 */
[----:B------:R-:W-:-:S05]  /*a560*/  PRMT R4, RZ, 0x7610, R4 ;  /* 0x00007610ff047816 */ /* 0x000fca0000000004 */
[----:B------:R-:W-:Y:S05]  /*a570*/  @P1 BRA `(.L_x_235) ;  /* 0x0000000400501947 */ /* 0x000fea0003800000 */
[----:B------:R-:W-:Y:S01]  /*a580*/  ULDC.64 UR6, c[0x0][0x628] ;  /* 0x00018a0000067ab9 */ /* 0x000fe20000000a00 */
[----:B------:R-:W0:Y:S01]  /*a590*/  S2R R14, SR_CTAID.X ;  /* 0x00000000000e7919 */ /* 0x000e220000002500 */
[----:B------:R-:W-:Y:S01]  /*a5a0*/  ISETP.NE.U32.AND P1, PT, RZ, UR6, PT ;  /* 0x00000006ff007c0c */ /* 0x000fe2000bf25070 */
[----:B------:R-:W-:Y:S01]  /*a5b0*/  ULDC UR9, c[0x0][0x630] ;  /* 0x00018c0000097ab9 */ /* 0x000fe20000000800 */
[----:B------:R-:W-:Y:S01]  /*a5c0*/  IMAD.MOV.U32 R4, RZ, RZ, R16 ;  /* 0x000000ffff047224 */ /* 0x000fe200078e0010 */
[----:B------:R-:W1:Y:S01]  /*a5d0*/  S2R R13, SR_CTAID.Y ;  /* 0x00000000000d7919 */ /* 0x000e620000002600 */
[----:B------:R-:W-:Y:S01]  /*a5e0*/  ISETP.NE.AND.EX P1, PT, RZ, UR7, PT, P1 ;  /* 0x00000007ff007c0c */ /* 0x000fe2000bf25310 */
[----:B------:R-:W-:-:S12]  /*a5f0*/  IMAD.MOV.U32 R5, RZ, RZ, R17 ;  /* 0x000000ffff057224 */ /* 0x000fd800078e0011 */
[----:B------:R-:W-:Y:S05]  /*a600*/  @!P1 BRA `(.L_x_236) ;  /* 0x0000000000289947 */ /* 0x000fea0003800000 */
[----:B------:R-:W-:Y:S02]  /*a610*/  ULDC UR8, c[0x0][0x634] ;  /* 0x00018d0000087ab9 */ /* 0x000fe40000000800 */
[----:B------:R-:W-:-:S05]  /*a620*/  IADD3 R9, P1, R16, UR8, RZ ;  /* 0x0000000810097c10 */ /* 0x000fca000ff3e0ff */
[----:B------:R-:W-:-:S04]  /*a630*/  IMAD.X R15, RZ, RZ, R17, P1 ;  /* 0x000000ffff0f7224 */ /* 0x000fc800008e0611 */
[----:B------:R-:W-:-:S04]  /*a640*/  IMAD.WIDE.U32 R6, R15, UR6, RZ ;  /* 0x000000060f067c25 */ /* 0x000fc8000f8e00ff */
[----:B------:R-:W-:-:S04]  /*a650*/  IMAD.WIDE.U32 R6, P1, R9, UR7, R6 ;  /* 0x0000000709067c25 */ /* 0x000fc8000f820006 */
[----:B------:R-:W-:Y:S01]  /*a660*/  IMAD.WIDE.U32 R8, R9, UR6, RZ ;  /* 0x0000000609087c25 */ /* 0x000fe2000f8e00ff */
[----:B------:R-:W-:-:S03]  /*a670*/  MOV R4, R7 ;  /* 0x0000000700047202 */ /* 0x000fc60000000f00 */
[----:B------:R-:W-:Y:S01]  /*a680*/  IMAD.X R5, RZ, RZ, RZ, P1 ;  /* 0x000000ffff057224 */ /* 0x000fe200008e06ff */
[----:B------:R-:W-:-:S05]  /*a690*/  IADD3 RZ, P1, R9, R6, RZ ;  /* 0x0000000609ff7210 */ /* 0x000fca0007f3e0ff */
[----:B------:R-:W-:-:S08]  /*a6a0*/  IMAD.WIDE.U32.X R4, R15, UR7, R4, P1 ;  /* 0x000000070f047c25 */ /* 0x000fd000088e0404 */
.L_x_236:
[--C-:B------:R-:W-:Y:S01]  /*a6b0*/  SHF.R.U64 R8, R4, UR9, R5.reuse ;  /* 0x0000000904087c19 */ /* 0x100fe20008001205 */
[----:B------:R-:W-:Y:S01]  /*a6c0*/  ULDC.64 UR6, c[0x0][0x620] ;  /* 0x0001880000067ab9 */ /* 0x000fe20000000a00 */
[----:B------:R-:W-:Y:S01]  /*a6d0*/  SHF.R.U32.HI R4, RZ, UR9, R5 ;  /* 0x00000009ff047c19 */ /* 0x000fe20008011605 */
[----:B------:R-:W2:Y:S01]  /*a6e0*/  LDC R25, c[0x0][0x144] ;  /* 0x00005100ff197b82 */ /* 0x000ea20000000800 */
[----:B------:R-:W-:Y:S01]  /*a6f0*/  IADD3 R7, P1, RZ, -R8, RZ ;  /* 0x80000008ff077210 */ /* 0x000fe20007f3e0ff */
[----:B------:R-:W-:Y:S01]  /*a700*/  ULDC.64 UR10, c[0x0][0x640] ;  /* 0x00019000000a7ab9 */ /* 0x000fe20000000a00 */
[----:B0-----:R-:W-:Y:S01]  /*a710*/  I2FP.F32.U32 R9, R14 ;  /* 0x0000000e00097245 */ /* 0x001fe20000201000 */
[----:B------:R-:W-:Y:S02]  /*a720*/  ULDC UR8, c[0x0][0x608] ;  /* 0x0001820000087ab9 */ /* 0x000fe40000000800 */
[----:B------:R-:W-:Y:S01]  /*a730*/  IMAD.X R4, RZ, RZ, ~R4, P1 ;  /* 0x000000ffff047224 */ /* 0x000fe200008e0e04 */
[----:B------:R-:W-:Y:S01]  /*a740*/  ISETP.NE.U32.AND P1, PT, RZ, UR10, PT ;  /* 0x0000000aff007c0c */ /* 0x000fe2000bf25070 */
[----:B------:R-:W0:Y:S02]  /*a750*/  LDC R20, c[0x0][0x148] ;  /* 0x00005200ff147b82 */ /* 0x000e240000000800 */
[----:B------:R-:W-:Y:S01]  /*a760*/  IMAD R6, R4, UR6, RZ ;  /* 0x0000000604067c24 */ /* 0x000fe2000f8e02ff */
[----:B------:R-:W-:Y:S01]  /*a770*/  ISETP.NE.AND.EX P1, PT, RZ, UR11, PT, P1 ;  /* 0x0000000bff007c0c */ /* 0x000fe2000bf25310 */
[----:B------:R-:W-:Y:S01]  /*a780*/  IMAD.WIDE.U32 R4, R7, UR6, R16 ;  /* 0x0000000607047c25 */ /* 0x000fe2000f8e0010 */
[----:B------:R-:W-:-:S03]  /*a790*/  ULDC UR6, c[0x0][0x150] ;  /* 0x0000540000067ab9 */ /* 0x000fc60000000800 */
[----:B------:R-:W-:Y:S02]  /*a7a0*/  IMAD R7, R7, UR7, R6 ;  /* 0x0000000707077c24 */ /* 0x000fe4000f8e0206 */
[----:B------:R-:W-:Y:S01]  /*a7b0*/  FMUL R6, R9, UR6 ;  /* 0x0000000609067c20 */ /* 0x000fe20008400000 */
[----:B------:R-:W-:Y:S01]  /*a7c0*/  ULDC UR6, c[0x0][0x618] ;  /* 0x0001860000067ab9 */ /* 0x000fe20000000800 */
[----:B------:R-:W-:Y:S01]  /*a7d0*/  ULDC UR7, c[0x0][0x154] ;  /* 0x0000550000077ab9 */ /* 0x000fe20000000800 */
[----:B------:R-:W-:-:S03]  /*a7e0*/  IMAD.IADD R5, R5, 0x1, R7 ;  /* 0x0000000105057824 */ /* 0x000fc600078e0207 */
[----:B------:R-:W3:Y:S02]  /*a7f0*/  F2I.U32.TRUNC.NTZ R6, R6 ;  /* 0x0000000600067305 */ /* 0x000ee4000020f000 */
[----:B------:R-:W-:Y:S02]  /*a800*/  SHF.R.U64 R9, R4, UR6, R5 ;  /* 0x0000000604097c19 */ /* 0x000fe40008001205 */
[----:B-1----:R-:W-:-:S05]  /*a810*/  I2FP.F32.U32 R4, R13 ;  /* 0x0000000d00047245 */ /* 0x002fca0000201000 */
[----:B------:R-:W-:Y:S01]  /*a820*/  FMUL R22, R4, UR7 ;  /* 0x0000000704167c20 */ /* 0x000fe20008400000 */
[----:B------:R-:W-:Y:S01]  /*a830*/  SHF.R.U32.HI R4, RZ, UR6, R5 ;  /* 0x00000006ff047c19 */ /* 0x000fe20008011605 */
[----:B------:R-:W-:-:S03]  /*a840*/  ULDC UR6, c[0x0][0x658] ;  /* 0x0001960000067ab9 */ /* 0x000fc60000000800 */
[--C-:B------:R-:W-:Y:S01]  /*a850*/  SHF.R.U64 R21, R9, UR8, R4.reuse ;  /* 0x0000000809157c19 */ /* 0x100fe20008001204 */
[----:B------:R-:W1:Y:S01]  /*a860*/  F2I.U32.TRUNC.NTZ R22, R22 ;  /* 0x0000001600167305 */ /* 0x000e62000020f000 */
[----:B------:R-:W-:Y:S01]  /*a870*/  SHF.R.U32.HI R4, RZ, UR8, R4 ;  /* 0x00000008ff047c19 */ /* 0x000fe20008011604 */
[----:B---3--:R-:W-:-:S03]  /*a880*/  IMAD.MOV R6, RZ, RZ, -R6 ;  /* 0x000000ffff067224 */ /* 0x008fc600078e0a06 */
[----:B------:R-:W-:Y:S01]  /*a890*/  SHF.R.U64 R15, R21, UR6, R4 ;  /* 0x00000006150f7c19 */ /* 0x000fe20008001204 */
[----:B--2---:R-:W-:Y:S01]  /*a8a0*/  IMAD R14, R25, R6, R14 ;  /* 0x00000006190e7224 */ /* 0x004fe200078e020e */
[----:B------:R-:W-:-:S03]  /*a8b0*/  SHF.R.U32.HI R23, RZ, UR6, R4 ;  /* 0x00000006ff177c19 */ /* 0x000fc60008011604 */
[----:B------:R-:W-:Y:S01]  /*a8c0*/  IMAD.MOV.U32 R4, RZ, RZ, R15 ;  /* 0x000000ffff047224 */ /* 0x000fe200078e000f */
[----:B------:R-:W-:Y:S01]  /*a8d0*/  MOV R5, R23 ;  /* 0x0000001700057202 */ /* 0x000fe20000000f00 */
[----:B-1----:R-:W-:Y:S06]  /*a8e0*/  @!P1 BRA `(.L_x_237) ;  /* 0x0000000000289947 */ /* 0x002fec0003800000 */
[----:B------:R-:W-:Y:S02]  /*a8f0*/  ULDC UR6, c[0x0][0x64c] ;  /* 0x0001930000067ab9 */ /* 0x000fe40000000800 */
[----:B------:R-:W-:-:S05]  /*a900*/  IADD3 R5, P1, R15, UR6, RZ ;  /* 0x000000060f057c10 */ /* 0x000fca000ff3e0ff */
[----:B------:R-:W-:-:S04]  /*a910*/  IMAD.X R23, RZ, RZ, R23, P1 ;  /* 0x000000ffff177224 */ /* 0x000fc800008e0617 */
[----:B------:R-:W-:-:S04]  /*a920*/  IMAD.WIDE.U32 R6, R23, UR10, RZ ;  /* 0x0000000a17067c25 */ /* 0x000fc8000f8e00ff */
[----:B------:R-:W-:-:S04]  /*a930*/  IMAD.WIDE.U32 R6, P1, R5, UR11, R6 ;  /* 0x0000000b05067c25 */ /* 0x000fc8000f820006 */
[----:B------:R-:W-:-:S04]  /*a940*/  IMAD.WIDE.U32 R4, R5, UR10, RZ ;  /* 0x0000000a05047c25 */ /* 0x000fc8000f8e00ff */
[----:B------:R-:W-:Y:S01]  /*a950*/  IMAD.MOV.U32 R4, RZ, RZ, R7 ;  /* 0x000000ffff047224 */ /* 0x000fe200078e0007 */
[----:B------:R-:W-:Y:S01]  /*a960*/  IADD3 RZ, P3, R5, R6, RZ ;  /* 0x0000000605ff7210 */ /* 0x000fe20007f7e0ff */
[----:B------:R-:W-:-:S04]  /*a970*/  IMAD.X R5, RZ, RZ, RZ, P1 ;  /* 0x000000ffff057224 */ /* 0x000fc800008e06ff */
[----:B------:R-:W-:-:S08]  /*a980*/  IMAD.WIDE.U32.X R4, R23, UR11, R4, P3 ;  /* 0x0000000b17047c25 */ /* 0x000fd000098e0404 */
.L_x_237:
[----:B------:R-:W-:Y:S01]  /*a990*/  ISETP.NE.AND P1, PT, R2, 0x1, PT ;  /* 0x000000010200780c */ /* 0x000fe20003f25270 */
[----:B------:R-:W-:Y:S01]  /*a9a0*/  ULDC UR6, c[0x0][0x648] ;  /* 0x0001920000067ab9 */ /* 0x000fe20000000800 */
[----:B------:R-:W-:Y:S01]  /*a9b0*/  LOP3.LUT R21, R21, UR13, RZ, 0xc0, !PT ;  /* 0x0000000d15157c12 */ /* 0x000fe2000f8ec0ff */
[----:B------:R-:W-:Y:S01]  /*a9c0*/  IMAD.MOV R22, RZ, RZ, -R22 ;  /* 0x000000ffff167224 */ /* 0x000fe200078e0a16 */
[----:B------:R-:W-:Y:S01]  /*a9d0*/  SHF.R.U64 R4, R4, UR6, R5 ;  /* 0x0000000604047c19 */ /* 0x000fe20008001205 */
[----:B------:R-:W-:Y:S01]  /*a9e0*/  ULDC UR6, c[0x0][0x638] ;  /* 0x00018e0000067ab9 */ /* 0x000fe20000000800 */
[----:B------:R-:W-:Y:S01]  /*a9f0*/  ULDC UR7, c[0x0][0x610] ;  /* 0x0001840000077ab9 */ /* 0x000fe20000000800 */
[----:B------:R-:W-:Y:S01]  /*aa00*/  IMAD.MOV.U32 R5, RZ, RZ, 0x1 ;  /* 0x00000001ff057424 */ /* 0x000fe200078e00ff */
[C---:B------:R-:W-:Y:S01]  /*aa10*/  IADD3 R6, -R4.reuse, RZ, RZ ;  /* 0x000000ff04067210 */ /* 0x040fe20007ffe1ff */
[----:B------:R-:W-:Y:S01]  /*aa20*/  IMAD R21, R4, UR5, R21 ;  /* 0x0000000504157c24 */ /* 0x000fe2000f8e0215 */
[----:B------:R-:W-:-:S03]  /*aa30*/  LOP3.LUT R4, R9, UR4, RZ, 0xc0, !PT ;  /* 0x0000000409047c12 */ /* 0x000fc6000f8ec0ff */
[----:B0-----:R-:W-:Y:S02]  /*aa40*/  @P1 IMAD R14, R20, R22, R13 ;  /* 0x00000016140e1224 */ /* 0x001fe400078e020d */
[----:B------:R-:W-:Y:S01]  /*aa50*/  IMAD R15, R6, UR6, R15 ;  /* 0x00000006060f7c24 */ /* 0x000fe2000f8e020f */
[----:B------:R-:W-:Y:S01]  /*aa60*/  ULDC UR6, c[0x0][0x600] ;  /* 0x0001800000067ab9 */ /* 0x000fe20000000800 */
[----:B------:R-:W-:Y:S02]  /*aa70*/  IMAD R14, R21, UR7, R14 ;  /* 0x00000007150e7c24 */ /* 0x000fe4000f8e020e */
[--C-:B------:R-:W-:Y:S01]  /*aa80*/  IMAD R15, R15, UR6, R4.reuse ;  /* 0x000000060f0f7c24 */ /* 0x100fe2000f8e0204 */
[----:B------:R-:W-:-:S04]  /*aa90*/  PRMT R4, R5, 0x7610, R4 ;  /* 0x0000761005047816 */ /* 0x000fc80000000004 */
[----:B------:R-:W-:Y:S02]  /*aaa0*/  SEL R20, R15, R14, !P1 ;  /* 0x0000000e0f147207 */ /* 0x000fe40004800000 */
[----:B------:R-:W-:-:S07]  /*aab0*/  SEL R13, R14, R15, !P1 ;  /* 0x0000000f0e0d7207 */ /* 0x000fce0004800000 */
.L_x_235:
[----:B------:R-:W-:Y:S05]  /*aac0*/  BSYNC B1 ;  /* 0x0000000000017941 */ /* 0x000fea0003800000 */
.L_x_234:
[----:B------:R-:W-:-:S13]  /*aad0*/  LOP3.LUT P1, RZ, R4, 0xff, RZ, 0xc0, !PT ;  /* 0x000000ff04ff7812 */ /* 0x000fda000782c0ff */
[----:B------:R-:W-:Y:S05]  /*aae0*/  @P1 BRA `(.L_x_238) ;  /* 0xfffffff400141947 */ /* 0x000fea000383ffff */
[----:B------:R-:W-:Y:S05]  /*aaf0*/  BSYNC B0 ;  /* 0x0000000000007941 */ /* 0x000fea0003800000 */
.L_x_226:
[----:B------:R-:W-:-:S03]  /*ab00*/  UMOV UR6, 0xffffffff ;  /* 0xffffffff00067882 */ /* 0x000fc60000000000 */
[----:B------:R-:W-:Y:S05]  /*ab10*/  BRA.DIV UR6, `(.L_x_239) ;  /* 0x0000000206d07947 */ /* 0x000fea000b800000 */
[----:B------:R-:W-:-:S13]  /*ab20*/  ELECT P6, URZ, PT ;  /* 0x00000000003f782f */ /* 0x000fda00038c0000 */
.L_x_251:
[----:B------:R-:W-:Y:S04]  /*ab30*/  BSSY B0, `(.L_x_240) ;  /* 0x0000019000007945 */ /* 0x000fe80003800000 */
[----:B------:R-:W-:Y:S05]  /*ab40*/  @!P6 BRA `(.L_x_241) ;  /* 0x00000000005ce947 */ /* 0x000fea0003800000 */
[----:B------:R-:W-:-:S04]  /*ab50*/  LOP3.LUT R18, R18, 0x2, RZ, 0xfc, !PT ;  /* 0x0000000212127812 */ /* 0x000fc800078efcff */
[----:B------:R-:W-:-:S13]  /*ab60*/  ISETP.NE.AND P0, PT, R18, 0x3, PT ;  /* 0x000000031200780c */ /* 0x000fda0003f05270 */
[----:B------:R-:W-:Y:S05]  /*ab70*/  @!P0 BRA `(.L_x_242) ;  /* 0x0000000000048947 */ /* 0x000fea0003800000 */
[----:B------:R-:W-:Y:S01]  /*ab80*/  BPT.TRAP 0x1 ;  /* 0x000000040000795c */ /* 0x000fe20000300000 */
.L_x_242:
[----:B------:R-:W0:Y:S01]  /*ab90*/  S2R R5, SR_CgaCtaId ;  /* 0x0000000000057919 */ /* 0x000e220000008800 */
[----:B------:R-:W-:Y:S02]  /*aba0*/  MOV R2, 0x400 ;  /* 0x0000040000027802 */ /* 0x000fe40000000f00 */
[----:B------:R-:W-:Y:S02]  /*abb0*/  SHF.L.U32 R4, R0, 0x1f, RZ ;  /* 0x0000001f00047819 */ /* 0x000fe400000006ff */
[----:B0-----:R-:W-:-:S05]  /*abc0*/  LEA R2, R5, R2, 0x18 ;  /* 0x0000000205027211 */ /* 0x001fca00078ec0ff */
[----:B------:R-:W-:-:S04]  /*abd0*/  VIADD R2, R2, 0x10 ;  /* 0x0000001002027836 */ /* 0x000fc80000000000 */
[C---:B------:R-:W-:Y:S02]  /*abe0*/  IMAD R7, R3.reuse, 0x8, R2 ;  /* 0x0000000803077824 */ /* 0x040fe400078e0202 */
[----:B------:R-:W-:Y:S02]  /*abf0*/  VIADD R3, R3, 0x1 ;  /* 0x0000000103037836 */ /* 0x000fe40000000000 */
[----:B------:R-:W0:Y:S03]  /*ac00*/  SYNCS.PHASECHK.TRANS64.TRYWAIT P0, [R7+URZ], R4 ;  /* 0x00000004070075a7 */ /* 0x000e26000800017f */
[----:B------:R-:W-:-:S04]  /*ac10*/  ISETP.NE.AND P1, PT, R3, 0x2, PT ;  /* 0x000000020300780c */ /* 0x000fc80003f25270 */
[----:B------:R-:W-:Y:S02]  /*ac20*/  SEL R5, RZ, 0x1, P1 ;  /* 0x00000001ff057807 */ /* 0x000fe40000800000 */
[----:B------:R-:W-:Y:S02]  /*ac30*/  SEL R3, R3, RZ, P1 ;  /* 0x000000ff03037207 */ /* 0x000fe40000800000 */
[----:B------:R-:W-:Y:S01]  /*ac40*/  LOP3.LUT R0, R0, R5, RZ, 0x3c, !PT ;  /* 0x0000000500007212 */ /* 0x000fe200078e3cff */
[----:B0-----:R-:W-:Y:S06]  /*ac50*/  @!P0 BRA `(.L_x_243) ;  /* 0x0000000000a08947 */ /* 0x001fec0003800000 */
.L_x_252:
[----:B------:R-:W-:Y:S02]  /*ac60*/  LEA R3, R3, R2, 0x3 ;  /* 0x0000000203037211 */ /* 0x000fe400078e18ff */
[----:B------:R-:W-:-:S07]  /*ac70*/  SHF.L.U32 R0, R0, 0x1f, RZ ;  /* 0x0000001f00007819 */ /* 0x000fce00000006ff */
.L_x_244:
[----:B-1----:R1:W2:Y:S02]  /*ac80*/  SYNCS.PHASECHK.TRANS64.TRYWAIT P0, [R3+URZ], R0 ;  /* 0x00000000030075a7 */ /* 0x0022a4000800017f */
[----:B--2---:R-:W-:Y:S05]  /*ac90*/  @!P0 NANOSLEEP.SYNCS 0x989680 ;  /* 0x009896800000895d */ /* 0x004fea0003900000 */
[----:B------:R-:W2:Y:S02]  /*aca0*/  @!P0 SYNCS.PHASECHK.TRANS64 P0, [R3+URZ], R0 ;  /* 0x00000000030085a7 */ /* 0x000ea4000800007f */
[----:B--2---:R-:W-:Y:S05]  /*acb0*/  @!P0 BRA `(.L_x_244) ;  /* 0xfffffffc00f08947 */ /* 0x004fea000383ffff */
.L_x_241:
[----:B------:R-:W-:Y:S05]  /*acc0*/  BSYNC B0 ;  /* 0x0000000000007941 */ /* 0x000fea0003800000 */
.L_x_240:
[----:B------:R-:W-:Y:S05]  /*acd0*/  EXIT ;  /* 0x000000000000794d */ /* 0x000fea0003800000 */
.L_x_17:
[----:B-1----:R1:W2:Y:S02]  /*ace0*/  SYNCS.PHASECHK.TRANS64.TRYWAIT P1, [R3+URZ], R0 ;  /* 0x00000000030075a7 */ /* 0x0022a4000802017f */
[----:B--2---:R-:W-:Y:S05]  /*acf0*/  @!P1 NANOSLEEP.SYNCS 0x989680 ;  /* 0x009896800000995d */ /* 0x004fea0003900000 */
[----:B------:R-:W2:Y:S02]  /*ad00*/  @!P1 SYNCS.PHASECHK.TRANS64 P1, [R3+URZ], R0 ;  /* 0x00000000030095a7 */ /* 0x000ea4000802007f */
[----:B--2---:R-:W-:Y:S05]  /*ad10*/  @!P1 BRA `(.L_x_17) ;  /* 0xfffffffc00f09947 */ /* 0x004fea000383ffff */
[----:B------:R-:W-:Y:S05]  /*ad20*/  BRA `(.L_x_16) ;  /* 0xffffff6400d47947 */ /* 0x000fea000383ffff */
.L_x_22:
[----:B-1----:R-:W-:-:S04]  /*ad30*/  IMAD.U32 R4, RZ, RZ, UR4 ;  /* 0x00000004ff047e24 */ /* 0x002fc8000f8e00ff */
[----:B------:R1:W2:Y:S03]  /*ad40*/  SYNCS.PHASECHK.TRANS64.TRYWAIT P1, [R4+URZ], R3 ;  /* 0x00000003040075a7 */ /* 0x0002a6000802017f */
[----:B--2---:R-:W-:Y:S05]  /*ad50*/  @!P1 NANOSLEEP.SYNCS 0x989680 ;  /* 0x009896800000995d */ /* 0x004fea0003900000 */
[----:B------:R-:W2:Y:S02]  /*ad60*/  @!P1 SYNCS.PHASECHK.TRANS64 P1, [R4+URZ], R3 ;  /* 0x00000003040095a7 */ /* 0x000ea4000802007f */
[----:B--2---:R-:W-:Y:S05]  /*ad70*/  @!P1 BRA `(.L_x_22) ;  /* 0xfffffffc00ec9947 */ /* 0x004fea000383ffff */
[----:B------:R-:W-:Y:S05]  /*ad80*/  BRA `(.L_x_21) ;  /* 0xffffff6c00b07947 */ /* 0x000fea000383ffff */
.L_x_227:
[----:B------:R-:W-:Y:S01]  /*ad90*/  BSSY B1, `(.L_x_245) ;  /* 0x0000006000017945 */ /* 0x000fe20003800000 */
[----:B------:R-:W-:-:S07]  /*ada0*/  IMAD.MOV.U32 R15, RZ, RZ, -0x1 ;  /* 0xffffffffff0f7424 */ /* 0x000fce00078e00ff */
[----:B------:R-:W-:Y:S05]  /*adb0*/  WARPSYNC.COLLECTIVE R15, `(.L_x_246) ;  /* 0x000000000f0c7348 */ /* 0x000fea0003c00000 */
[----:B------:R-:W-:Y:S02]  /*adc0*/  ELECT P6, UR62, PT ;  /* 0x00000000003e782f */ /* 0x000fe400038c0000 */
[----:B------:R-:W-:Y:S01]  /*add0*/  MOV R14, UR62 ;  /* 0x0000003e000e7c02 */ /* 0x000fe20008000f00 */
[----:B------:R-:W-:Y:S10]  /*ade0*/  ENDCOLLECTIVE ;  /* 0x000000000000791b */ /* 0x000ff40003800000 */
.L_x_246:
[----:B------:R-:W-:Y:S05]  /*adf0*/  BSYNC B1 ;  /* 0x0000000000017941 */ /* 0x000fea0003800000 */
.L_x_245:
[----:B------:R-:W-:Y:S05]  /*ae00*/  BRA `(.L_x_247) ;  /* 0xfffffff000587947 */ /* 0x000fea000383ffff */
.L_x_230:
[----:B0-----:R0:W1:Y:S02]  /*ae10*/  SYNCS.PHASECHK.TRANS64.TRYWAIT P1, [R14+URZ+0x10], R7 ;  /* 0x000010070e0075a7 */ /* 0x001064000802017f */
[----:B-1----:R-:W-:Y:S05]  /*ae20*/  @!P1 NANOSLEEP.SYNCS 0x989680 ;  /* 0x009896800000995d */ /* 0x002fea0003900000 */
[----:B------:R-:W1:Y:S02]  /*ae30*/  @!P1 SYNCS.PHASECHK.TRANS64 P1, [R14+URZ+0x10], R7 ;  /* 0x000010070e0095a7 */ /* 0x000e64000802007f */
[----:B-1----:R-:W-:Y:S05]  /*ae40*/  @!P1 BRA `(.L_x_230) ;  /* 0xfffffffc00f09947 */ /* 0x002fea000383ffff */
[----:B------:R-:W-:Y:S05]  /*ae50*/  BRA `(.L_x_248) ;  /* 0xfffffff0008c7947 */ /* 0x000fea000383ffff */
.L_x_239:
[----:B------:R-:W-:Y:S01]  /*ae60*/  BSSY B0, `(.L_x_249) ;  /* 0x0000006000007945 */ /* 0x000fe20003800000 */
[----:B------:R-:W-:-:S07]  /*ae70*/  IMAD.MOV.U32 R15, RZ, RZ, -0x1 ;  /* 0xffffffffff0f7424 */ /* 0x000fce00078e00ff */
[----:B------:R-:W-:Y:S05]  /*ae80*/  WARPSYNC.COLLECTIVE R15, `(.L_x_250) ;  /* 0x000000000f0c7348 */ /* 0x000fea0003c00000 */
[----:B------:R-:W-:Y:S02]  /*ae90*/  ELECT P6, UR62, PT ;  /* 0x00000000003e782f */ /* 0x000fe400038c0000 */
[----:B------:R-:W-:Y:S01]  /*aea0*/  MOV R14, UR62 ;  /* 0x0000003e000e7c02 */ /* 0x000fe20008000f00 */
[----:B------:R-:W-:Y:S10]  /*aeb0*/  ENDCOLLECTIVE ;  /* 0x000000000000791b */ /* 0x000ff40003800000 */
.L_x_250:
[----:B------:R-:W-:Y:S05]  /*aec0*/  BSYNC B0 ;  /* 0x0000000000007941 */ /* 0x000fea0003800000 */
.L_x_249:
[----:B------:R-:W-:Y:S05]  /*aed0*/  BRA `(.L_x_251) ;  /* 0xfffffffc00147947 */ /* 0x000fea000383ffff */
.L_x_243:
[----:B0-----:R0:W1:Y:S02]  /*aee0*/  SYNCS.PHASECHK.TRANS64.TRYWAIT P0, [R7+URZ], R4 ;  /* 0x00000004070075a7 */ /* 0x001064000800017f */
[----:B-1----:R-:W-:Y:S05]  /*aef0*/  @!P0 NANOSLEEP.SYNCS 0x989680 ;  /* 0x009896800000895d */ /* 0x002fea0003900000 */
[----:B------:R-:W1:Y:S02]  /*af00*/  @!P0 SYNCS.PHASECHK.TRANS64 P0, [R7+URZ], R4 ;  /* 0x00000004070085a7 */ /* 0x000e64000800007f */
[----:B-1----:R-:W-:Y:S05]  /*af10*/  @!P0 BRA `(.L_x_243) ;  /* 0xfffffffc00f08947 */ /* 0x002fea000383ffff */
[----:B------:R-:W-:Y:S05]  /*af20*/  BRA `(.L_x_252) ;  /* 0xfffffffc004c7947 */ /* 0x000fea000383ffff */
.L_x_253:
[----:B------:R-:W-:-:S00]  /*af30*/  BRA `(.L_x_253) ;  /* 0xfffffffc00fc7947 */ /* 0x000fc0000383ffff */
[----:B------:R-:W-:-:S00]  /*af40*/  NOP ;  /* 0x0000000000007918 */ /* 0x000fc00000000000 */
        /* <DEDUP_REMOVED lines=11> */
.L_x_254:


//--------------------- .nv.global.init           --------------------------
	.section	.nv.global.init,"aw",@progbits
.nv.global.init:
	.type		$str$22,@object
	.size		$str$22,($str$23 - $str$22)
$str$22:
        /*0000*/ 	.byte	0x6b, 0x5f, 0x74, 0x69, 0x6c, 0x65, 0x5f, 0x63, 0x6f, 0x75, 0x6e, 0x74, 0x20, 0x3e, 0x3d, 0x20
        /*0010*/ 	.byte	0x31, 0x00
	.type		$str$23,@object
	.size		$str$23,(__unnamed_1 - $str$23)
$str$23:
        /*0012*/ 	.byte	0x2f, 0x74, 0x6d, 0x70, 0x2f, 0x63, 0x75, 0x74, 0x6c, 0x61, 0x73, 0x73, 0x5f, 0x73, 0x77, 0x65
        /*0022*/ 	.byte	0x65, 0x70, 0x5f, 0x73, 0x72, 0x63, 0x2f, 0x69, 0x6e, 0x63, 0x6c, 0x75, 0x64, 0x65, 0x2f, 0x63
        /*0032*/ 	.byte	0x75, 0x74, 0x6c, 0x61, 0x73, 0x73, 0x2f, 0x67, 0x65, 0x6d, 0x6d, 0x2f, 0x63, 0x6f, 0x6c, 0x6c
        /*0042*/ 	.byte	0x65, 0x63, 0x74, 0x69, 0x76, 0x65, 0x2f, 0x73, 0x6d, 0x39, 0x30, 0x5f, 0x6d, 0x6d, 0x61, 0x5f
        /*0052*/ 	.byte	0x74, 0x6d, 0x61, 0x5f, 0x67, 0x6d, 0x6d, 0x61, 0x5f, 0x73, 0x73, 0x5f, 0x77, 0x61, 0x72, 0x70
        /*0062*/ 	.byte	0x73, 0x70, 0x65, 0x63, 0x69, 0x61, 0x6c, 0x69, 0x7a, 0x65, 0x64, 0x2e, 0x68, 0x70, 0x70, 0x00
	.type		__unnamed_1,@object
	.size		__unnamed_1,(.L_0 - __unnamed_1)
__unnamed_1:
        /*0072*/ 	.byte	0x76, 0x6f, 0x69, 0x64, 0x20, 0x63, 0x75, 0x74, 0x6c, 0x61, 0x73, 0x73, 0x3a, 0x3a, 0x67, 0x65
        /* <DEDUP_REMOVED lines=180> */
        /*0bc2*/ 	.byte	0x69, 0x74, 0x79, 0x5d, 0x00
.L_0:


//--------------------- .nv.shared._ZN7cutlass13device_kernelINS_4gemm6kernel13GemmUniversalIN4cute5tupleIJiiiiEEENS1_10collective13CollectiveMmaINS1_34MainloopSm90TmaGmmaWarpSpecializedILi2ENS5_IJNS4_1CILi1EEESB_SB_EEENS1_35KernelTmaWarpSpecializedCooperativeEEENS5_IJNSA_ILi256EEENSA_ILi96EEENSA_ILi128EEEEEENS_10bfloat16_tENS5_IJlSB_lEEESJ_SK_NS4_8TiledMMAINS4_8MMA_AtomIJNS4_4SM904GMMA27MMA_64x96x16_F32BF16BF16_SSILNSO_5MajorE0ELSQ_0ELNSO_7ScaleInE1ELSR_1EEEEEENS4_6LayoutINS5_IJNSA_ILi2EEESB_SB_EEENS5_IJSB_NSA_ILi0EEESX_EEEEENS5_IJNS4_10UnderscoreES10_S10_EEEEENS4_13SM90_TMA_LOADENS4_14ComposedLayoutINS4_7SwizzleILi3ELi4ELi3EEENS4_18smem_ptr_flag_bitsILi16EEENSU_INS5_IJNSA_ILi8EEENSA_ILi64EEEEEENS5_IJS1A_SB_EEEEEEEvNS4_8identityES13_S1E_vS1F_EENS_8epilogue10collective6detail29Sm90TmaWarpSpecializedAdapterINS1I_15DefaultEpilogueISJ_SK_SK_NS1H_6thread17LinearCombinationISJ_Li1EffLNS1M_9ScaleType4KindE0ELNS_15FloatRoundStyleE2ESJ_EENS1_15EpilogueDefaultEEEEEvvEEEEvNT_6ParamsE --------------------------
	.section	.nv.shared._ZN7cutlass13device_kernelINS_4gemm6kernel13GemmUniversalIN4cute5tupleIJiiiiEEENS1_10collective13CollectiveMmaINS1_34MainloopSm90TmaGmmaWarpSpecializedILi2ENS5_IJNS4_1CILi1EEESB_SB_EEENS1_35KernelTmaWarpSpecializedCooperativeEEENS5_IJNSA_ILi256EEENSA_ILi96EEENSA_ILi128EEEEEENS_10bfloat16_tENS5_IJlSB_lEEESJ_SK_NS4_8TiledMMAINS4_8MMA_AtomIJNS4_4SM904GMMA27MMA_64x96x16_F32BF16BF16_SSILNSO_5MajorE0ELSQ_0ELNSO_7ScaleInE1ELSR_1EEEEEENS4_6LayoutINS5_IJNSA_ILi2EEESB_SB_EEENS5_IJSB_NSA_ILi0EEESX_EEEEENS5_IJNS4_10UnderscoreES10_S10_EEEEENS4_13SM90_TMA_LOADENS4_14ComposedLayoutINS4_7SwizzleILi3ELi4ELi3EEENS4_18smem_ptr_flag_bitsILi16EEENSU_INS5_IJNSA_ILi8EEENSA_ILi64EEEEEENS5_IJS1A_SB_EEEEEEEvNS4_8identityES13_S1E_vS1F_EENS_8epilogue10collective6detail29Sm90TmaWarpSpecializedAdapterINS1I_15DefaultEpilogueISJ_SK_SK_NS1H_6thread17LinearCombinationISJ_Li1EffLNS1M_9ScaleType4KindE0ELNS_15FloatRoundStyleE2ESJ_EENS1_15EpilogueDefaultEEEEEvvEEEEvNT_6ParamsE,"aw",@nobits
	.sectionflags	@""
	.align	16
	.zero		1024


//--------------------- .nv.shared.reserved.0     --------------------------
	.section	.nv.shared.reserved.0,"aw",@nobits
	.weak		__nv_reservedSMEM_offset_0_alias
	.size		__nv_reservedSMEM_offset_0_alias, 0, 0
	.other		__nv_reservedSMEM_offset_0_alias,@"STO_CUDA_RESERVED_SHARED STV_DEFAULT"
__nv_reservedSMEM_offset_0_alias:
	.zero		0


//--------------------- .nv.global                --------------------------
	.section	.nv.global,"aw",@nobits
.nv.global:
	.type		_ZN40_INTERNAL_da91e76c_4_k_cu_dbccf30a_100504cute1_E,@object
	.size		_ZN40_INTERNAL_da91e76c_4_k_cu_dbccf30a_100504cute1_E,(_ZN40_INTERNAL_da91e76c_4_k_cu_dbccf30a_100504cuda3std3__45__cpo6cbeginE - _ZN40_INTERNAL_da91e76c_4_k_cu_dbccf30a_100504cute1_E)
_ZN40_INTERNAL_da91e76c_4_k_cu_dbccf30a_100504cute1_E:
	.zero		1
	.type		_ZN40_INTERNAL_da91e76c_4_k_cu_dbccf30a_100504cuda3std3__45__cpo6cbeginE,@object
	.size		_ZN40_INTERNAL_da91e76c_4_k_cu_dbccf30a_100504cuda3std3__45__cpo6cbeginE,(_ZN40_INTERNAL_da91e76c_4_k_cu_dbccf30a_100504cuda3std3__48in_placeE - _ZN40_INTERNAL_da91e76c_4_k_cu_dbccf30a_100504cuda3std3__45__cpo6cbeginE)
_ZN40_INTERNAL_da91e76c_4_k_cu_dbccf30a_100504cuda3std3__45__cpo6cbeginE:
	.zero		1
	.type		_ZN40_INTERNAL_da91e76c_4_k_cu_dbccf30a_100504cuda3std3__48in_placeE,@object
	.size		_ZN40_INTERNAL_da91e76c_4_k_cu_dbccf30a_100504cuda3std3__48in_placeE,(_ZN40_INTERNAL_da91e76c_4_k_cu_dbccf30a_100504cuda3std6ranges3__45__cpo9iter_moveE - _ZN40_INTERNAL_da91e76c_4_k_cu_dbccf30a_100504cuda3std3__48in_placeE)
_ZN40_INTERNAL_da91e76c_4_k_cu_dbccf30a_100504cuda3std3__48in_placeE:
	.zero		1
	.type		_ZN40_INTERNAL_da91e76c_4_k_cu_dbccf30a_100504cuda3std6ranges3__45__cpo9iter_moveE,@object
	.size		_ZN40_INTERNAL_da91e76c_4_k_cu_dbccf30a_100504cuda3std6ranges3__45__cpo9iter_moveE,(_ZN40_INTERNAL_da91e76c_4_k_cu_dbccf30a_100504cuda3std3__45__cpo5beginE - _ZN40_INTERNAL_da91e76c_4_k_cu_dbccf30a_100504cuda3std6ranges3__45__cpo9iter_moveE)
_ZN40_INTERNAL_da91e76c_4_k_cu_dbccf30a_100504cuda3std6ranges3__45__cpo9iter_moveE:
	.zero		1
	.type		_ZN40_INTERNAL_da91e76c_4_k_cu_dbccf30a_100504cuda3std3__45__cpo5beginE,@object
	.size		_ZN40_INTERNAL_da91e76c_4_k_cu_dbccf30a_100504cuda3std3__45__cpo5beginE,(_ZN40_INTERNAL_da91e76c_4_k_cu_dbccf30a_100504cuda3std3__442_GLOBAL__N__da91e76c_4_k_cu_dbccf30a_100506ignoreE - _ZN40_INTERNAL_da91e76c_4_k_cu_dbccf30a_100504cuda3std3__45__cpo5beginE)
_ZN40_INTERNAL_da91e76c_4_k_cu_dbccf30a_100504cuda3std3__45__cpo5beginE:
	.zero		1
	.type		_ZN40_INTERNAL_da91e76c_4_k_cu_dbccf30a_100504cuda3std3__442_GLOBAL__N__da91e76c_4_k_cu_dbccf30a_100506ignoreE,@object
	.size		_ZN40_INTERNAL_da91e76c_4_k_cu_dbccf30a_100504cuda3std3__442_GLOBAL__N__da91e76c_4_k_cu_dbccf30a_100506ignoreE,(_ZN40_INTERNAL_da91e76c_4_k_cu_dbccf30a_100504cute7productE - _ZN40_INTERNAL_da91e76c_4_k_cu_dbccf30a_100504cuda3std3__442_GLOBAL__N__da91e76c_4_k_cu_dbccf30a_100506ignoreE)
_ZN40_INTERNAL_da91e76c_4_k_cu_dbccf30a_100504cuda3std3__442_GLOBAL__N__da91e76c_4_k_cu_dbccf30a_100506ignoreE:
	.zero		1
	.type		_ZN40_INTERNAL_da91e76c_4_k_cu_dbccf30a_100504cute7productE,@object
	.size		_ZN40_INTERNAL_da91e76c_4_k_cu_dbccf30a_100504cute7productE,(_ZN40_INTERNAL_da91e76c_4_k_cu_dbccf30a_100504cuda3std3__45__cpo3endE - _ZN40_INTERNAL_da91e76c_4_k_cu_dbccf30a_100504cute7productE)
_ZN40_INTERNAL_da91e76c_4_k_cu_dbccf30a_100504cute7productE:
	.zero		1
	.type		_ZN40_INTERNAL_da91e76c_4_k_cu_dbccf30a_100504cuda3std3__45__cpo3endE,@object
	.size		_ZN40_INTERNAL_da91e76c_4_k_cu_dbccf30a_100504cuda3std3__45__cpo3endE,(_ZN40_INTERNAL_da91e76c_4_k_cu_dbccf30a_100504cuda3std3__419piecewise_constructE - _ZN40_INTERNAL_da91e76c_4_k_cu_dbccf30a_100504cuda3std3__45__cpo3endE)
_ZN40_INTERNAL_da91e76c_4_k_cu_dbccf30a_100504cuda3std3__45__cpo3endE:
	.zero		1
	.type		_ZN40_INTERNAL_da91e76c_4_k_cu_dbccf30a_100504cuda3std3__419piecewise_constructE,@object
	.size		_ZN40_INTERNAL_da91e76c_4_k_cu_dbccf30a_100504cuda3std3__419piecewise_constructE,(_ZN40_INTERNAL_da91e76c_4_k_cu_dbccf30a_100504cuda3std3__45__cpo4cendE - _ZN40_INTERNAL_da91e76c_4_k_cu_dbccf30a_100504cuda3std3__419piecewise_constructE)
_ZN40_INTERNAL_da91e76c_4_k_cu_dbccf30a_100504cuda3std3__419piecewise_constructE:
	.zero		1
	.type		_ZN40_INTERNAL_da91e76c_4_k_cu_dbccf30a_100504cuda3std3__45__cpo4cendE,@object
	.size		_ZN40_INTERNAL_da91e76c_4_k_cu_dbccf30a_100504cuda3std3__45__cpo4cendE,(_ZN40_INTERNAL_da91e76c_4_k_cu_dbccf30a_100504cuda3std6ranges3__45__cpo4swapE - _ZN40_INTERNAL_da91e76c_4_k_cu_dbccf30a_100504cuda3std3__45__cpo4cendE)
_ZN40_INTERNAL_da91e76c_4_k_cu_dbccf30a_100504cuda3std3__45__cpo4cendE:
	.zero		1
	.type		_ZN40_INTERNAL_da91e76c_4_k_cu_dbccf30a_100504cuda3std6ranges3__45__cpo4swapE,@object
	.size		_ZN40_INTERNAL_da91e76c_4_k_cu_dbccf30a_100504cuda3std6ranges3__45__cpo4swapE,(.L_8 - _ZN40_INTERNAL_da91e76c_4_k_cu_dbccf30a_100504cuda3std6ranges3__45__cpo4swapE)
_ZN40_INTERNAL_da91e76c_4_k_cu_dbccf30a_100504cuda3std6ranges3__45__cpo4swapE:
	.zero		1
.L_8:


//--------------------- .nv.constant0._ZN7cutlass13device_kernelINS_4gemm6kernel13GemmUniversalIN4cute5tupleIJiiiiEEENS1_10collective13CollectiveMmaINS1_34MainloopSm90TmaGmmaWarpSpecializedILi2ENS5_IJNS4_1CILi1EEESB_SB_EEENS1_35KernelTmaWarpSpecializedCooperativeEEENS5_IJNSA_ILi256EEENSA_ILi96EEENSA_ILi128EEEEEENS_10bfloat16_tENS5_IJlSB_lEEESJ_SK_NS4_8TiledMMAINS4_8MMA_AtomIJNS4_4SM904GMMA27MMA_64x96x16_F32BF16BF16_SSILNSO_5MajorE0ELSQ_0ELNSO_7ScaleInE1ELSR_1EEEEEENS4_6LayoutINS5_IJNSA_ILi2EEESB_SB_EEENS5_IJSB_NSA_ILi0EEESX_EEEEENS5_IJNS4_10UnderscoreES10_S10_EEEEENS4_13SM90_TMA_LOADENS4_14ComposedLayoutINS4_7SwizzleILi3ELi4ELi3EEENS4_18smem_ptr_flag_bitsILi16EEENSU_INS5_IJNSA_ILi8EEENSA_ILi64EEEEEENS5_IJS1A_SB_EEEEEEEvNS4_8identityES13_S1E_vS1F_EENS_8epilogue10collective6detail29Sm90TmaWarpSpecializedAdapterINS1I_15DefaultEpilogueISJ_SK_SK_NS1H_6thread17LinearCombinationISJ_Li1EffLNS1M_9ScaleType4KindE0ELNS_15FloatRoundStyleE2ESJ_EENS1_15EpilogueDefaultEEEEEvvEEEEvNT_6ParamsE --------------------------
	.section	.nv.constant0._ZN7cutlass13device_kernelINS_4gemm6kernel13GemmUniversalIN4cute5tupleIJiiiiEEENS1_10collective13CollectiveMmaINS1_34MainloopSm90TmaGmmaWarpSpecializedILi2ENS5_IJNS4_1CILi1EEESB_SB_EEENS1_35KernelTmaWarpSpecializedCooperativeEEENS5_IJNSA_ILi256EEENSA_ILi96EEENSA_ILi128EEEEEENS_10bfloat16_tENS5_IJlSB_lEEESJ_SK_NS4_8TiledMMAINS4_8MMA_AtomIJNS4_4SM904GMMA27MMA_64x96x16_F32BF16BF16_SSILNSO_5MajorE0ELSQ_0ELNSO_7ScaleInE1ELSR_1EEEEEENS4_6LayoutINS5_IJNSA_ILi2EEESB_SB_EEENS5_IJSB_NSA_ILi0EEESX_EEEEENS5_IJNS4_10UnderscoreES10_S10_EEEEENS4_13SM90_TMA_LOADENS4_14ComposedLayoutINS4_7SwizzleILi3ELi4ELi3EEENS4_18smem_ptr_flag_bitsILi16EEENSU_INS5_IJNSA_ILi8EEENSA_ILi64EEEEEENS5_IJS1A_SB_EEEEEEEvNS4_8identityES13_S1E_vS1F_EENS_8epilogue10collective6detail29Sm90TmaWarpSpecializedAdapterINS1I_15DefaultEpilogueISJ_SK_SK_NS1H_6thread17LinearCombinationISJ_Li1EffLNS1M_9ScaleType4KindE0ELNS_15FloatRoundStyleE2ESJ_EENS1_15EpilogueDefaultEEEEEvvEEEEvNT_6ParamsE,"a",@progbits
	.sectionflags	@""
	.align	4
.nv.constant0._ZN7cutlass13device_kernelINS_4gemm6kernel13GemmUniversalIN4cute5tupleIJiiiiEEENS1_10collective13CollectiveMmaINS1_34MainloopSm90TmaGmmaWarpSpecializedILi2ENS5_IJNS4_1CILi1EEESB_SB_EEENS1_35KernelTmaWarpSpecializedCooperativeEEENS5_IJNSA_ILi256EEENSA_ILi96EEENSA_ILi128EEEEEENS_10bfloat16_tENS5_IJlSB_lEEESJ_SK_NS4_8TiledMMAINS4_8MMA_AtomIJNS4_4SM904GMMA27MMA_64x96x16_F32BF16BF16_SSILNSO_5MajorE0ELSQ_0ELNSO_7ScaleInE1ELSR_1EEEEEENS4_6LayoutINS5_IJNSA_ILi2EEESB_SB_EEENS5_IJSB_NSA_ILi0EEESX_EEEEENS5_IJNS4_10UnderscoreES10_S10_EEEEENS4_13SM90_TMA_LOADENS4_14ComposedLayoutINS4_7SwizzleILi3ELi4ELi3EEENS4_18smem_ptr_flag_bitsILi16EEENSU_INS5_IJNSA_ILi8EEENSA_ILi64EEEEEENS5_IJS1A_SB_EEEEEEEvNS4_8identityES13_S1E_vS1F_EENS_8epilogue10collective6detail29Sm90TmaWarpSpecializedAdapterINS1I_15DefaultEpilogueISJ_SK_SK_NS1H_6thread17LinearCombinationISJ_Li1EffLNS1M_9ScaleType4KindE0ELNS_15FloatRoundStyleE2ESJ_EENS1_15EpilogueDefaultEEEEEvvEEEEvNT_6ParamsE:
	.zero		1664


//--------------------- SYMBOLS --------------------------

	.type		.nv.reservedSmem.offset0,@object
	.size		.nv.reservedSmem.offset0,0x4
	.type		__assertfail,@function
